	.target	sm_90a

	.elftype	@"ET_EXEC"


//--------------------- .note.nv.tkinfo           --------------------------
	.section	.note.nv.tkinfo,"",@"SHT_NOTE"
	.sectionflags	@"SHF_NOTE_NV_TKINFO"
	.tkinfo
        /*0018*/ 	.word	0x00000002
        /*0030*/ 	.string	""
        /*0030*/ 	.string	"ptxas"
        /*0030*/ 	.string	"Cuda compilation tools, release 13.0, V13.0.88"
        /*0030*/ 	.string	"Build cuda_13.0.r13.0/compiler.36424714_0"
        /*0030*/ 	.string	"-arch sm_90a -m 64 "



//--------------------- .note.nv.cuinfo           --------------------------
	.section	.note.nv.cuinfo,"",@"SHT_NOTE"
	.sectionflags	@"SHF_NOTE_NV_CUINFO"
        /*0018*/ 	.short	0x0002
        /*001a*/ 	.short	0x005a
        /*001c*/ 	.short	0x0082
	.zero		2


//--------------------- .nv.info                  --------------------------
	.section	.nv.info,"",@"SHT_CUDA_INFO"
	.align	4


	//----- nvinfo : EIATTR_REGCOUNT
	.align		4
        /*0000*/ 	.byte	0x04, 0x2f
        /*0002*/ 	.short	(.L_18 - .L_17)
	.align		4
.L_17:
        /*0004*/ 	.word	index@(_ZN7cutlass13device_kernelINS_4gemm6kernel13GemmUniversalIN4cute5tupleIJiiiiEEENS1_10collective13CollectiveMmaINS1_34MainloopSm90TmaGmmaWarpSpecializedILi4ENS5_IJNS4_1CILi2EEENSA_ILi1EEESC_EEENS1_35KernelTmaWarpSpecializedCooperativeEEENS5_IJNSA_ILi256EEENSA_ILi128EEENSA_ILi64EEEEEENS_6half_tENS5_IJlSC_lEEESK_SL_NS4_8TiledMMAINS4_8MMA_AtomIJNS4_4SM904GMMA26MMA_64x128x16_F32F16F16_SSILNSP_5MajorE0ELSR_0ELNSP_7ScaleInE1ELSS_1EEEEEENS4_6LayoutISD_NS5_IJSC_NSA_ILi0EEESW_EEEEENS5_IJNS4_10UnderscoreESZ_SZ_EEEEENS4_13SM90_TMA_LOADENS4_14ComposedLayoutINS4_7SwizzleILi3ELi4ELi3EEENS4_18smem_ptr_flag_bitsILi16EEENSV_INS5_IJNSA_ILi8EEESI_EEENS5_IJSI_SC_EEEEEEEvNS4_8identityENS4_23SM90_TMA_LOAD_MULTICASTES1C_vS1D_EENS_8epilogue10collective18CollectiveEpilogueINS1G_22Sm90TmaWarpSpecializedILi4ELi2ELi16ELb1ELb0EEEJSJ_NS5_IJSH_NSA_ILi32EEEEEESK_SL_SK_SL_NS1G_6fusion15FusionCallbacksIS1K_NS1N_17LinCombPerRowBiasISK_fSK_SK_fLi8ELNS_15FloatRoundStyleE2EEESJ_S1M_JEEES12_NS13_INS14_ILi2ELi4ELi3EEES17_NSV_INS5_IJS18_S1L_EEENS5_IJS1L_SC_EEEEEEENS4_17SM75_U32x4_LDSM_NENS4_14SM90_TMA_STOREES1X_NS4_17SM90_U32x4_STSM_NENS4_9Copy_AtomIJS20_SK_EEEvEEEvvEEEEvNT_6ParamsE)
        /*0008*/ 	.word	0x000000a8


	//----- nvinfo : EIATTR_FRAME_SIZE
	.align		4
.L_18:
        /*000c*/ 	.byte	0x04, 0x11
        /*000e*/ 	.short	(.L_20 - .L_19)
	.align		4
.L_19:
        /*0010*/ 	.word	index@(_ZN7cutlass13device_kernelINS_4gemm6kernel13GemmUniversalIN4cute5tupleIJiiiiEEENS1_10collective13CollectiveMmaINS1_34MainloopSm90TmaGmmaWarpSpecializedILi4ENS5_IJNS4_1CILi2EEENSA_ILi1EEESC_EEENS1_35KernelTmaWarpSpecializedCooperativeEEENS5_IJNSA_ILi256EEENSA_ILi128EEENSA_ILi64EEEEEENS_6half_tENS5_IJlSC_lEEESK_SL_NS4_8TiledMMAINS4_8MMA_AtomIJNS4_4SM904GMMA26MMA_64x128x16_F32F16F16_SSILNSP_5MajorE0ELSR_0ELNSP_7ScaleInE1ELSS_1EEEEEENS4_6LayoutISD_NS5_IJSC_NSA_ILi0EEESW_EEEEENS5_IJNS4_10UnderscoreESZ_SZ_EEEEENS4_13SM90_TMA_LOADENS4_14ComposedLayoutINS4_7SwizzleILi3ELi4ELi3EEENS4_18smem_ptr_flag_bitsILi16EEENSV_INS5_IJNSA_ILi8EEESI_EEENS5_IJSI_SC_EEEEEEEvNS4_8identityENS4_23SM90_TMA_LOAD_MULTICASTES1C_vS1D_EENS_8epilogue10collective18CollectiveEpilogueINS1G_22Sm90TmaWarpSpecializedILi4ELi2ELi16ELb1ELb0EEEJSJ_NS5_IJSH_NSA_ILi32EEEEEESK_SL_SK_SL_NS1G_6fusion15FusionCallbacksIS1K_NS1N_17LinCombPerRowBiasISK_fSK_SK_fLi8ELNS_15FloatRoundStyleE2EEESJ_S1M_JEEES12_NS13_INS14_ILi2ELi4ELi3EEES17_NSV_INS5_IJS18_S1L_EEENS5_IJS1L_SC_EEEEEEENS4_17SM75_U32x4_LDSM_NENS4_14SM90_TMA_STOREES1X_NS4_17SM90_U32x4_STSM_NENS4_9Copy_AtomIJS20_SK_EEEvEEEvvEEEEvNT_6ParamsE)
        /*0014*/ 	.word	0x00000000


	//----- nvinfo : EIATTR_MIN_STACK_SIZE
	.align		4
.L_20:
        /*0018*/ 	.byte	0x04, 0x12
        /*001a*/ 	.short	(.L_22 - .L_21)
	.align		4
.L_21:
        /*001c*/ 	.word	index@(_ZN7cutlass13device_kernelINS_4gemm6kernel13GemmUniversalIN4cute5tupleIJiiiiEEENS1_10collective13CollectiveMmaINS1_34MainloopSm90TmaGmmaWarpSpecializedILi4ENS5_IJNS4_1CILi2EEENSA_ILi1EEESC_EEENS1_35KernelTmaWarpSpecializedCooperativeEEENS5_IJNSA_ILi256EEENSA_ILi128EEENSA_ILi64EEEEEENS_6half_tENS5_IJlSC_lEEESK_SL_NS4_8TiledMMAINS4_8MMA_AtomIJNS4_4SM904GMMA26MMA_64x128x16_F32F16F16_SSILNSP_5MajorE0ELSR_0ELNSP_7ScaleInE1ELSS_1EEEEEENS4_6LayoutISD_NS5_IJSC_NSA_ILi0EEESW_EEEEENS5_IJNS4_10UnderscoreESZ_SZ_EEEEENS4_13SM90_TMA_LOADENS4_14ComposedLayoutINS4_7SwizzleILi3ELi4ELi3EEENS4_18smem_ptr_flag_bitsILi16EEENSV_INS5_IJNSA_ILi8EEESI_EEENS5_IJSI_SC_EEEEEEEvNS4_8identityENS4_23SM90_TMA_LOAD_MULTICASTES1C_vS1D_EENS_8epilogue10collective18CollectiveEpilogueINS1G_22Sm90TmaWarpSpecializedILi4ELi2ELi16ELb1ELb0EEEJSJ_NS5_IJSH_NSA_ILi32EEEEEESK_SL_SK_SL_NS1G_6fusion15FusionCallbacksIS1K_NS1N_17LinCombPerRowBiasISK_fSK_SK_fLi8ELNS_15FloatRoundStyleE2EEESJ_S1M_JEEES12_NS13_INS14_ILi2ELi4ELi3EEES17_NSV_INS5_IJS18_S1L_EEENS5_IJS1L_SC_EEEEEEENS4_17SM75_U32x4_LDSM_NENS4_14SM90_TMA_STOREES1X_NS4_17SM90_U32x4_STSM_NENS4_9Copy_AtomIJS20_SK_EEEvEEEvvEEEEvNT_6ParamsE)
        /*0020*/ 	.word	0x00000000
.L_22:


//--------------------- .nv.compat                --------------------------
	.section	.nv.compat,"",@"SHT_CUDA_COMPAT_INFO"
	.align	4
        /*0000*/ 	.byte	0x02, 0x09, 0x01, 0x00, 0x02, 0x02, 0x04, 0x00, 0x02, 0x05, 0x05, 0x00, 0x03, 0x07, 0x01, 0x01
        /*0010*/ 	.byte	0x02, 0x03, 0x01, 0x00, 0x02, 0x06, 0x01, 0x00, 0x04, 0x0b, 0x08, 0x00, 0x00, 0x00, 0x00, 0x00
        /*0020*/ 	.byte	0x00, 0x00, 0x00, 0x00


//--------------------- .nv.info._ZN7cutlass13device_kernelINS_4gemm6kernel13GemmUniversalIN4cute5tupleIJiiiiEEENS1_10collective13CollectiveMmaINS1_34MainloopSm90TmaGmmaWarpSpecializedILi4ENS5_IJNS4_1CILi2EEENSA_ILi1EEESC_EEENS1_35KernelTmaWarpSpecializedCooperativeEEENS5_IJNSA_ILi256EEENSA_ILi128EEENSA_ILi64EEEEEENS_6half_tENS5_IJlSC_lEEESK_SL_NS4_8TiledMMAINS4_8MMA_AtomIJNS4_4SM904GMMA26MMA_64x128x16_F32F16F16_SSILNSP_5MajorE0ELSR_0ELNSP_7ScaleInE1ELSS_1EEEEEENS4_6LayoutISD_NS5_IJSC_NSA_ILi0EEESW_EEEEENS5_IJNS4_10UnderscoreESZ_SZ_EEEEENS4_13SM90_TMA_LOADENS4_14ComposedLayoutINS4_7SwizzleILi3ELi4ELi3EEENS4_18smem_ptr_flag_bitsILi16EEENSV_INS5_IJNSA_ILi8EEESI_EEENS5_IJSI_SC_EEEEEEEvNS4_8identityENS4_23SM90_TMA_LOAD_MULTICASTES1C_vS1D_EENS_8epilogue10collective18CollectiveEpilogueINS1G_22Sm90TmaWarpSpecializedILi4ELi2ELi16ELb1ELb0EEEJSJ_NS5_IJSH_NSA_ILi32EEEEEESK_SL_SK_SL_NS1G_6fusion15FusionCallbacksIS1K_NS1N_17LinCombPerRowBiasISK_fSK_SK_fLi8ELNS_15FloatRoundStyleE2EEESJ_S1M_JEEES12_NS13_INS14_ILi2ELi4ELi3EEES17_NSV_INS5_IJS18_S1L_EEENS5_IJS1L_SC_EEEEEEENS4_17SM75_U32x4_LDSM_NENS4_14SM90_TMA_STOREES1X_NS4_17SM90_U32x4_STSM_NENS4_9Copy_AtomIJS20_SK_EEEvEEEvvEEEEvNT_6ParamsE --------------------------
	.section	.nv.info._ZN7cutlass13device_kernelINS_4gemm6kernel13GemmUniversalIN4cute5tupleIJiiiiEEENS1_10collective13CollectiveMmaINS1_34MainloopSm90TmaGmmaWarpSpecializedILi4ENS5_IJNS4_1CILi2EEENSA_ILi1EEESC_EEENS1_35KernelTmaWarpSpecializedCooperativeEEENS5_IJNSA_ILi256EEENSA_ILi128EEENSA_ILi64EEEEEENS_6half_tENS5_IJlSC_lEEESK_SL_NS4_8TiledMMAINS4_8MMA_AtomIJNS4_4SM904GMMA26MMA_64x128x16_F32F16F16_SSILNSP_5MajorE0ELSR_0ELNSP_7ScaleInE1ELSS_1EEEEEENS4_6LayoutISD_NS5_IJSC_NSA_ILi0EEESW_EEEEENS5_IJNS4_10UnderscoreESZ_SZ_EEEEENS4_13SM90_TMA_LOADENS4_14ComposedLayoutINS4_7SwizzleILi3ELi4ELi3EEENS4_18smem_ptr_flag_bitsILi16EEENSV_INS5_IJNSA_ILi8EEESI_EEENS5_IJSI_SC_EEEEEEEvNS4_8identityENS4_23SM90_TMA_LOAD_MULTICASTES1C_vS1D_EENS_8epilogue10collective18CollectiveEpilogueINS1G_22Sm90TmaWarpSpecializedILi4ELi2ELi16ELb1ELb0EEEJSJ_NS5_IJSH_NSA_ILi32EEEEEESK_SL_SK_SL_NS1G_6fusion15FusionCallbacksIS1K_NS1N_17LinCombPerRowBiasISK_fSK_SK_fLi8ELNS_15FloatRoundStyleE2EEESJ_S1M_JEEES12_NS13_INS14_ILi2ELi4ELi3EEES17_NSV_INS5_IJS18_S1L_EEENS5_IJS1L_SC_EEEEEEENS4_17SM75_U32x4_LDSM_NENS4_14SM90_TMA_STOREES1X_NS4_17SM90_U32x4_STSM_NENS4_9Copy_AtomIJS20_SK_EEEvEEEvvEEEEvNT_6ParamsE,"",@"SHT_CUDA_INFO"
	.sectionflags	@""
	.align	4


	//----- nvinfo : EIATTR_CUDA_API_VERSION
	.align		4
        /*0000*/ 	.byte	0x04, 0x37
        /*0002*/ 	.short	(.L_24 - .L_23)
.L_23:
        /*0004*/ 	.word	0x00000082


	//----- nvinfo : EIATTR_KPARAM_INFO
	.align		4
.L_24:
        /*0008*/ 	.byte	0x04, 0x17
        /*000a*/ 	.short	(.L_26 - .L_25)
.L_25:
        /*000c*/ 	.word	0x00000000
        /*0010*/ 	.short	0x0000
        /*0012*/ 	.short	0x0070
        /*0014*/ 	.byte	0x00, 0xf0, 0x01, 0x1c


	//----- nvinfo : EIATTR_SPARSE_MMA_MASK
	.align		4
.L_26:
        /*0018*/ 	.byte	0x03, 0x50
        /*001a*/ 	.short	0x0000


	//----- nvinfo : EIATTR_MAXREG_COUNT
	.align		4
        /*001c*/ 	.byte	0x03, 0x1b
        /*001e*/ 	.short	0x00a8


	//----- nvinfo : EIATTR_NUM_BARRIERS
	.align		4
        /*0020*/ 	.byte	0x02, 0x4c
        /*0022*/ 	.byte	0x02
	.zero		1


	//----- nvinfo : EIATTR_EXTERNS
	.align		4
        /*0024*/ 	.byte	0x04, 0x0f
        /*0026*/ 	.short	(.L_28 - .L_27)


	//   ....[0]....
	.align		4
.L_27:
        /*0028*/ 	.word	index@(__assertfail)


	//----- nvinfo : EIATTR_MERCURY_ISA_VERSION
	.align		4
.L_28:
        /*002c*/ 	.byte	0x03, 0x5f
        /*002e*/ 	.short	0x0101


	//----- nvinfo : EIATTR_INT_WARP_WIDE_INSTR_OFFSETS
	.align		4
        /*0030*/ 	.byte	0x04, 0x31
        /*0032*/ 	.short	(.L_30 - .L_29)


	//   ....[0]....
.L_29:
        /*0034*/ 	.word	0x00000950


	//   ....[1]....
        /*0038*/ 	.word	0x00000960


	//   ....[2]....
        /*003c*/ 	.word	0x00000ae0


	//   ....[3]....
        /*0040*/ 	.word	0x000023f0


	//----- nvinfo : EIATTR_COOP_GROUP_MASK_REGIDS
	.align		4
.L_30:
        /*0044*/ 	.byte	0x04, 0x29
        /*0046*/ 	.short	(.L_32 - .L_31)


	//   ....[0]....
.L_31:
        /*0048*/ 	.word	0xffffffff


	//   ....[1]....
        /*004c*/ 	.word	0xffffffff


	//   ....[2]....
        /*0050*/ 	.word	0xffffffff


	//   ....[3]....
        /*0054*/ 	.word	0xffffffff


	//   ....[4]....
        /*0058*/ 	.word	0xffffffff


	//   ....[5]....
        /*005c*/ 	.word	0xffffffff


	//   ....[6]....
        /*0060*/ 	.word	0xffffffff


	//----- nvinfo : EIATTR_COOP_GROUP_INSTR_OFFSETS
	.align		4
.L_32:
        /*0064*/ 	.byte	0x04, 0x28
        /*0066*/ 	.short	(.L_34 - .L_33)


	//   ....[0]....
.L_33:
        /*0068*/ 	.word	0x00000070


	//   ....[1]....
        /*006c*/ 	.word	0x00000080


	//   ....[2]....
        /*0070*/ 	.word	0x00000430


	//   ....[3]....
        /*0074*/ 	.word	0x000005c0


	//   ....[4]....
        /*0078*/ 	.word	0x00000770


	//   ....[5]....
        /*007c*/ 	.word	0x00000c80


	//   ....[6]....
        /*0080*/ 	.word	0x00001770


	//----- nvinfo : EIATTR_REG_RECONFIG
	.align		4
.L_34:
        /*0084*/ 	.byte	0x01, 0x54
	.zero		2


	//----- nvinfo : EIATTR_SYSCALL_OFFSETS
	.align		4
        /*0088*/ 	.byte	0x04, 0x46
        /*008a*/ 	.short	(.L_36 - .L_35)


	//   ....[0]....
.L_35:
        /*008c*/ 	.word	0x00001930


	//   ....[1]....
        /*0090*/ 	.word	0x00002620


	//   ....[2]....
        /*0094*/ 	.word	0x00002710


	//----- nvinfo : EIATTR_MBARRIER_INSTR_OFFSETS
	.align		4
.L_36:
        /*0098*/ 	.byte	0x04, 0x39
        /*009a*/ 	.short	(.L_38 - .L_37)


	//   ....[0]....
.L_37:
        /*009c*/ 	.word	0x00000530
        /*00a0*/ 	.word	0x000000ff
        /*00a4*/ 	.word	0x00000000
        /*00a8*/ 	.short	0x0100
        /*00aa*/ 	.byte	0x08
	.zero		1


	//   ....[1]....
        /*00ac*/ 	.word	0x00000540
        /*00b0*/ 	.word	0x000000ff
        /*00b4*/ 	.word	0x00000020
        /*00b8*/ 	.short	0x0100
        /*00ba*/ 	.byte	0x08
	.zero		1


	//   ....[2]....
        /*00bc*/ 	.word	0x00000550
        /*00c0*/ 	.word	0x000000ff
        /*00c4*/ 	.word	0x00000008
        /*00c8*/ 	.short	0x0100
        /*00ca*/ 	.byte	0x08
	.zero		1


	//   ....[3]....
        /*00cc*/ 	.word	0x00000560
        /*00d0*/ 	.word	0x000000ff
        /*00d4*/ 	.word	0x00000028
        /*00d8*/ 	.short	0x0100
        /*00da*/ 	.byte	0x08
	.zero		1


	//   ....[4]....
        /*00dc*/ 	.word	0x00000570
        /*00e0*/ 	.word	0x000000ff
        /*00e4*/ 	.word	0x00000010
        /*00e8*/ 	.short	0x0100
        /*00ea*/ 	.byte	0x08
	.zero		1


	//   ....[5]....
        /*00ec*/ 	.word	0x00000580
        /*00f0*/ 	.word	0x000000ff
        /*00f4*/ 	.word	0x00000030
        /*00f8*/ 	.short	0x0100
        /*00fa*/ 	.byte	0x08
	.zero		1


	//   ....[6]....
        /*00fc*/ 	.word	0x00000590
        /*0100*/ 	.word	0x000000ff
        /*0104*/ 	.word	0x00000018
        /*0108*/ 	.short	0x0100
        /*010a*/ 	.byte	0x08
	.zero		1


	//   ....[7]....
        /*010c*/ 	.word	0x000005a0
        /*0110*/ 	.word	0x000000ff
        /*0114*/ 	.word	0x00000038
        /*0118*/ 	.short	0x0100
        /*011a*/ 	.byte	0x08
	.zero		1


	//   ....[8]....
        /*011c*/ 	.word	0x000006d0
        /*0120*/ 	.word	0x000000ff
        /*0124*/ 	.word	0x00000040
        /*0128*/ 	.short	0x0100
        /*012a*/ 	.byte	0x08
	.zero		1


	//   ....[9]....
        /*012c*/ 	.word	0x000006e0
        /*0130*/ 	.word	0x000000ff
        /*0134*/ 	.word	0x00000060
        /*0138*/ 	.short	0x0100
        /*013a*/ 	.byte	0x08
	.zero		1


	//   ....[10]....
        /*013c*/ 	.word	0x000006f0
        /*0140*/ 	.word	0x000000ff
        /*0144*/ 	.word	0x00000048
        /*0148*/ 	.short	0x0100
        /*014a*/ 	.byte	0x08
	.zero		1


	//   ....[11]....
        /*014c*/ 	.word	0x00000700
        /*0150*/ 	.word	0x000000ff
        /*0154*/ 	.word	0x00000068
        /*0158*/ 	.short	0x0100
        /*015a*/ 	.byte	0x08
	.zero		1


	//   ....[12]....
        /*015c*/ 	.word	0x00000710
        /*0160*/ 	.word	0x000000ff
        /*0164*/ 	.word	0x00000050
        /*0168*/ 	.short	0x0100
        /*016a*/ 	.byte	0x08
	.zero		1


	//   ....[13]....
        /*016c*/ 	.word	0x00000720
        /*0170*/ 	.word	0x000000ff
        /*0174*/ 	.word	0x00000070
        /*0178*/ 	.short	0x0100
        /*017a*/ 	.byte	0x08
	.zero		1


	//   ....[14]....
        /*017c*/ 	.word	0x00000730
        /*0180*/ 	.word	0x000000ff
        /*0184*/ 	.word	0x00000058
        /*0188*/ 	.short	0x0100
        /*018a*/ 	.byte	0x08
	.zero		1


	//   ....[15]....
        /*018c*/ 	.word	0x00000740
        /*0190*/ 	.word	0x000000ff
        /*0194*/ 	.word	0x00000078
        /*0198*/ 	.short	0x0100
        /*019a*/ 	.byte	0x08
	.zero		1


	//   ....[16]....
        /*019c*/ 	.word	0x00000b50
        /*01a0*/ 	.word	0x000000ff
        /*01a4*/ 	.word	0x00000080
        /*01a8*/ 	.short	0x0100
        /*01aa*/ 	.byte	0x06
	.zero		1


	//   ....[17]....
        /*01ac*/ 	.word	0x00000be0
        /*01b0*/ 	.word	0x000000ff
        /*01b4*/ 	.word	0x00000088
        /*01b8*/ 	.short	0x0100
        /*01ba*/ 	.byte	0x06
	.zero		1


	//   ....[18]....
        /*01bc*/ 	.word	0x000019b0
        /*01c0*/ 	.word	0x00000003
        /*01c4*/ 	.word	0x00000000
        /*01c8*/ 	.short	0x010a
        /*01ca*/ 	.byte	0x3f
	.zero		1


	//   ....[19]....
        /*01cc*/ 	.word	0x000019f0
        /*01d0*/ 	.word	0x00000003
        /*01d4*/ 	.word	0x00000000
        /*01d8*/ 	.short	0x010a
        /*01da*/ 	.byte	0x3f
	.zero		1


	//   ....[20]....
        /*01dc*/ 	.word	0x00001ea0
        /*01e0*/ 	.word	0x000000ff
        /*01e4*/ 	.word	0x00000000
        /*01e8*/ 	.short	0x010a
        /*01ea*/ 	.byte	0x04
	.zero		1


	//   ....[21]....
        /*01ec*/ 	.word	0x00001ee0
        /*01f0*/ 	.word	0x000000ff
        /*01f4*/ 	.word	0x00000000
        /*01f8*/ 	.short	0x010a
        /*01fa*/ 	.byte	0x04
	.zero		1


	//   ....[22]....
        /*01fc*/ 	.word	0x00002280
        /*0200*/ 	.word	0x00000004
        /*0204*/ 	.word	0x00000000
        /*0208*/ 	.short	0x0101
        /*020a*/ 	.byte	0x3f
	.zero		1


	//   ....[23]....
        /*020c*/ 	.word	0x00002470
        /*0210*/ 	.word	0x00000000
        /*0214*/ 	.word	0x00000000
        /*0218*/ 	.short	0x0101
        /*021a*/ 	.byte	0x3f
	.zero		1


	//   ....[24]....
        /*021c*/ 	.word	0x000030c0
        /*0220*/ 	.word	0x000000ff
        /*0224*/ 	.word	0x00000040
        /*0228*/ 	.short	0x010a
        /*022a*/ 	.byte	0x35
	.zero		1


	//   ....[25]....
        /*022c*/ 	.word	0x000038c0
        /*0230*/ 	.word	0x000000ff
        /*0234*/ 	.word	0x00000000
        /*0238*/ 	.short	0x0101
        /*023a*/ 	.byte	0x04
	.zero		1


	//   ....[26]....
        /*023c*/ 	.word	0x000039a0
        /*0240*/ 	.word	0x0000000e
        /*0244*/ 	.word	0x00000040
        /*0248*/ 	.short	0x010a
        /*024a*/ 	.byte	0x3f
	.zero		1


	//   ....[27]....
        /*024c*/ 	.word	0x00003fc0
        /*0250*/ 	.word	0x000000ff
        /*0254*/ 	.word	0x00000000
        /*0258*/ 	.short	0x0101
        /*025a*/ 	.byte	0x04
	.zero		1


	//   ....[28]....
        /*025c*/ 	.word	0x000040b0
        /*0260*/ 	.word	0x0000000c
        /*0264*/ 	.word	0x00000040
        /*0268*/ 	.short	0x010a
        /*026a*/ 	.byte	0x3f
	.zero		1


	//   ....[29]....
        /*026c*/ 	.word	0x00004700
        /*0270*/ 	.word	0x000000ff
        /*0274*/ 	.word	0x00000000
        /*0278*/ 	.short	0x0101
        /*027a*/ 	.byte	0x04
	.zero		1


	//   ....[30]....
        /*027c*/ 	.word	0x000047e0
        /*0280*/ 	.word	0x0000000d
        /*0284*/ 	.word	0x00000040
        /*0288*/ 	.short	0x010a
        /*028a*/ 	.byte	0x3f
	.zero		1


	//   ....[31]....
        /*028c*/ 	.word	0x00004e40
        /*0290*/ 	.word	0x000000ff
        /*0294*/ 	.word	0x00000000
        /*0298*/ 	.short	0x0101
        /*029a*/ 	.byte	0x04
	.zero		1


	//   ....[32]....
        /*029c*/ 	.word	0x00004f30
        /*02a0*/ 	.word	0x0000000c
        /*02a4*/ 	.word	0x00000040
        /*02a8*/ 	.short	0x010a
        /*02aa*/ 	.byte	0x3f
	.zero		1


	//   ....[33]....
        /*02ac*/ 	.word	0x00005560
        /*02b0*/ 	.word	0x000000ff
        /*02b4*/ 	.word	0x00000000
        /*02b8*/ 	.short	0x0101
        /*02ba*/ 	.byte	0x04
	.zero		1


	//   ....[34]....
        /*02bc*/ 	.word	0x00005650
        /*02c0*/ 	.word	0x0000000c
        /*02c4*/ 	.word	0x00000040
        /*02c8*/ 	.short	0x010a
        /*02ca*/ 	.byte	0x3f
	.zero		1


	//   ....[35]....
        /*02cc*/ 	.word	0x00005c80
        /*02d0*/ 	.word	0x000000ff
        /*02d4*/ 	.word	0x00000000
        /*02d8*/ 	.short	0x0101
        /*02da*/ 	.byte	0x04
	.zero		1


	//   ....[36]....
        /*02dc*/ 	.word	0x00005d70
        /*02e0*/ 	.word	0x0000000c
        /*02e4*/ 	.word	0x00000040
        /*02e8*/ 	.short	0x010a
        /*02ea*/ 	.byte	0x3f
	.zero		1


	//   ....[37]....
        /*02ec*/ 	.word	0x000063a0
        /*02f0*/ 	.word	0x000000ff
        /*02f4*/ 	.word	0x00000000
        /*02f8*/ 	.short	0x0101
        /*02fa*/ 	.byte	0x04
	.zero		1


	//   ....[38]....
        /*02fc*/ 	.word	0x00006490
        /*0300*/ 	.word	0x0000000e
        /*0304*/ 	.word	0x00000040
        /*0308*/ 	.short	0x010a
        /*030a*/ 	.byte	0x3f
	.zero		1


	//   ....[39]....
        /*030c*/ 	.word	0x00006a70
        /*0310*/ 	.word	0x000000ff
        /*0314*/ 	.word	0x00000000
        /*0318*/ 	.short	0x0101
        /*031a*/ 	.byte	0x04
	.zero		1


	//   ....[40]....
        /*031c*/ 	.word	0x00007430
        /*0320*/ 	.word	0x000000ff
        /*0324*/ 	.word	0x00000000
        /*0328*/ 	.short	0x0101
        /*032a*/ 	.byte	0x04
	.zero		1


	//   ....[41]....
        /*032c*/ 	.word	0x00007a50
        /*0330*/ 	.word	0x000000ff
        /*0334*/ 	.word	0x00000088
        /*0338*/ 	.short	0x010a
        /*033a*/ 	.byte	0x04
	.zero		1


	//   ....[42]....
        /*033c*/ 	.word	0x00007e40
        /*0340*/ 	.word	0x000000ff
        /*0344*/ 	.word	0x00000060
        /*0348*/ 	.short	0x010a
        /*034a*/ 	.byte	0x0d
	.zero		1


	//   ....[43]....
        /*034c*/ 	.word	0x00007f30
        /*0350*/ 	.word	0x000000ff
        /*0354*/ 	.word	0x00000040
        /*0358*/ 	.short	0x010b
        /*035a*/ 	.byte	0x0d
	.zero		1


	//   ....[44]....
        /*035c*/ 	.word	0x00007f90
        /*0360*/ 	.word	0x000000ff
        /*0364*/ 	.word	0x00000000
        /*0368*/ 	.short	0x0101
        /*036a*/ 	.byte	0x10
	.zero		1


	//   ....[45]....
        /*036c*/ 	.word	0x00007fc0
        /*0370*/ 	.word	0x000000ff
        /*0374*/ 	.word	0x00000068
        /*0378*/ 	.short	0x010a
        /*037a*/ 	.byte	0x0d
	.zero		1


	//   ....[46]....
        /*037c*/ 	.word	0x000080d0
        /*0380*/ 	.word	0x000000ff
        /*0384*/ 	.word	0x00000048
        /*0388*/ 	.short	0x010b
        /*038a*/ 	.byte	0x0d
	.zero		1


	//   ....[47]....
        /*038c*/ 	.word	0x00008140
        /*0390*/ 	.word	0x000000ff
        /*0394*/ 	.word	0x00000000
        /*0398*/ 	.short	0x0101
        /*039a*/ 	.byte	0x14
	.zero		1


	//   ....[48]....
        /*039c*/ 	.word	0x00008170
        /*03a0*/ 	.word	0x000000ff
        /*03a4*/ 	.word	0x00000070
        /*03a8*/ 	.short	0x010a
        /*03aa*/ 	.byte	0x0d
	.zero		1


	//   ....[49]....
        /*03ac*/ 	.word	0x00008270
        /*03b0*/ 	.word	0x000000ff
        /*03b4*/ 	.word	0x00000050
        /*03b8*/ 	.short	0x010b
        /*03ba*/ 	.byte	0x0d
	.zero		1


	//   ....[50]....
        /*03bc*/ 	.word	0x000082d0
        /*03c0*/ 	.word	0x000000ff
        /*03c4*/ 	.word	0x00000000
        /*03c8*/ 	.short	0x0101
        /*03ca*/ 	.byte	0x1d
	.zero		1


	//   ....[51]....
        /*03cc*/ 	.word	0x00008300
        /*03d0*/ 	.word	0x000000ff
        /*03d4*/ 	.word	0x00000078
        /*03d8*/ 	.short	0x010a
        /*03da*/ 	.byte	0x0d
	.zero		1


	//   ....[52]....
        /*03dc*/ 	.word	0x00008400
        /*03e0*/ 	.word	0x000000ff
        /*03e4*/ 	.word	0x00000058
        /*03e8*/ 	.short	0x010b
        /*03ea*/ 	.byte	0x0d
	.zero		1


	//   ....[53]....
        /*03ec*/ 	.word	0x00008470
        /*03f0*/ 	.word	0x000000ff
        /*03f4*/ 	.word	0x00000000
        /*03f8*/ 	.short	0x0101
        /*03fa*/ 	.byte	0x1e
	.zero		1


	//   ....[54]....
        /*03fc*/ 	.word	0x000084b0
        /*0400*/ 	.word	0x000000ff
        /*0404*/ 	.word	0x00000060
        /*0408*/ 	.short	0x010a
        /*040a*/ 	.byte	0x0d
	.zero		1


	//   ....[55]....
        /*040c*/ 	.word	0x000085a0
        /*0410*/ 	.word	0x000000ff
        /*0414*/ 	.word	0x00000040
        /*0418*/ 	.short	0x010b
        /*041a*/ 	.byte	0x0d
	.zero		1


	//   ....[56]....
        /*041c*/ 	.word	0x000085e0
        /*0420*/ 	.word	0x000000ff
        /*0424*/ 	.word	0x00000000
        /*0428*/ 	.short	0x0101
        /*042a*/ 	.byte	0x10
	.zero		1


	//   ....[57]....
        /*042c*/ 	.word	0x00008610
        /*0430*/ 	.word	0x000000ff
        /*0434*/ 	.word	0x00000068
        /*0438*/ 	.short	0x010a
        /*043a*/ 	.byte	0x0d
	.zero		1


	//   ....[58]....
        /*043c*/ 	.word	0x00008710
        /*0440*/ 	.word	0x000000ff
        /*0444*/ 	.word	0x00000048
        /*0448*/ 	.short	0x010b
        /*044a*/ 	.byte	0x0d
	.zero		1


	//   ....[59]....
        /*044c*/ 	.word	0x00008750
        /*0450*/ 	.word	0x000000ff
        /*0454*/ 	.word	0x00000000
        /*0458*/ 	.short	0x0101
        /*045a*/ 	.byte	0x14
	.zero		1


	//   ....[60]....
        /*045c*/ 	.word	0x00008790
        /*0460*/ 	.word	0x000000ff
        /*0464*/ 	.word	0x00000070
        /*0468*/ 	.short	0x010a
        /*046a*/ 	.byte	0x0d
	.zero		1


	//   ....[61]....
        /*046c*/ 	.word	0x00008870
        /*0470*/ 	.word	0x000000ff
        /*0474*/ 	.word	0x00000050
        /*0478*/ 	.short	0x010b
        /*047a*/ 	.byte	0x0d
	.zero		1


	//   ....[62]....
        /*047c*/ 	.word	0x000088b0
        /*0480*/ 	.word	0x000000ff
        /*0484*/ 	.word	0x00000000
        /*0488*/ 	.short	0x0101
        /*048a*/ 	.byte	0x1d
	.zero		1


	//   ....[63]....
        /*048c*/ 	.word	0x000088e0
        /*0490*/ 	.word	0x000000ff
        /*0494*/ 	.word	0x00000078
        /*0498*/ 	.short	0x010a
        /*049a*/ 	.byte	0x0d
	.zero		1


	//   ....[64]....
        /*049c*/ 	.word	0x000089e0
        /*04a0*/ 	.word	0x000000ff
        /*04a4*/ 	.word	0x00000058
        /*04a8*/ 	.short	0x010b
        /*04aa*/ 	.byte	0x0d
	.zero		1


	//   ....[65]....
        /*04ac*/ 	.word	0x00008a30
        /*04b0*/ 	.word	0x000000ff
        /*04b4*/ 	.word	0x00000000
        /*04b8*/ 	.short	0x0101
        /*04ba*/ 	.byte	0x1e
	.zero		1


	//   ....[66]....
        /*04bc*/ 	.word	0x000090c0
        /*04c0*/ 	.word	0x00000000
        /*04c4*/ 	.word	0x00000060
        /*04c8*/ 	.short	0x010a
        /*04ca*/ 	.byte	0x3f
	.zero		1


	//   ....[67]....
        /*04cc*/ 	.word	0x00009100
        /*04d0*/ 	.word	0x00000000
        /*04d4*/ 	.word	0x00000068
        /*04d8*/ 	.short	0x010a
        /*04da*/ 	.byte	0x3f
	.zero		1


	//   ....[68]....
        /*04dc*/ 	.word	0x00009140
        /*04e0*/ 	.word	0x00000000
        /*04e4*/ 	.word	0x00000070
        /*04e8*/ 	.short	0x010a
        /*04ea*/ 	.byte	0x3f
	.zero		1


	//   ....[69]....
        /*04ec*/ 	.word	0x000091a0
        /*04f0*/ 	.word	0x00000000
        /*04f4*/ 	.word	0x00000078
        /*04f8*/ 	.short	0x010a
        /*04fa*/ 	.byte	0x3f
	.zero		1


	//   ....[70]....
        /*04fc*/ 	.word	0x000094f0
        /*0500*/ 	.word	0x0000000e
        /*0504*/ 	.word	0x00000020
        /*0508*/ 	.short	0x010a
        /*050a*/ 	.byte	0x3f
	.zero		1


	//   ....[71]....
        /*050c*/ 	.word	0x000098a0
        /*0510*/ 	.word	0x00000004
        /*0514*/ 	.word	0x00000088
        /*0518*/ 	.short	0x0101
        /*051a*/ 	.byte	0x3f
	.zero		1


	//   ....[72]....
        /*051c*/ 	.word	0x00009fa0
        /*0520*/ 	.word	0x00000005
        /*0524*/ 	.word	0x00000000
        /*0528*/ 	.short	0x010a
        /*052a*/ 	.byte	0x3f
	.zero		1


	//   ....[73]....
        /*052c*/ 	.word	0x0000a020
        /*0530*/ 	.word	0x00000007
        /*0534*/ 	.word	0x00000000
        /*0538*/ 	.short	0x010a
        /*053a*/ 	.byte	0x3f
	.zero		1


	//   ....[74]....
        /*053c*/ 	.word	0x0000a0b0
        /*0540*/ 	.word	0x00000006
        /*0544*/ 	.word	0x00000000
        /*0548*/ 	.short	0x010a
        /*054a*/ 	.byte	0x3f
	.zero		1


	//   ....[75]....
        /*054c*/ 	.word	0x0000a140
        /*0550*/ 	.word	0x00000003
        /*0554*/ 	.word	0x00000000
        /*0558*/ 	.short	0x010a
        /*055a*/ 	.byte	0x3f
	.zero		1


	//   ....[76]....
        /*055c*/ 	.word	0x0000a1a0
        /*0560*/ 	.word	0x00000003
        /*0564*/ 	.word	0x00000000
        /*0568*/ 	.short	0x010a
        /*056a*/ 	.byte	0x3f
	.zero		1


	//   ....[77]....
        /*056c*/ 	.word	0x0000a200
        /*0570*/ 	.word	0x00000005
        /*0574*/ 	.word	0x00000000
        /*0578*/ 	.short	0x010a
        /*057a*/ 	.byte	0x3f
	.zero		1


	//   ....[78]....
        /*057c*/ 	.word	0x0000a260
        /*0580*/ 	.word	0x00000005
        /*0584*/ 	.word	0x00000040
        /*0588*/ 	.short	0x010a
        /*058a*/ 	.byte	0x3f
	.zero		1


	//   ....[79]....
        /*058c*/ 	.word	0x0000a2b0
        /*0590*/ 	.word	0x0000000e
        /*0594*/ 	.word	0x00000040
        /*0598*/ 	.short	0x010a
        /*059a*/ 	.byte	0x3f
	.zero		1


	//   ....[80]....
        /*059c*/ 	.word	0x0000a300
        /*05a0*/ 	.word	0x0000000c
        /*05a4*/ 	.word	0x00000040
        /*05a8*/ 	.short	0x010a
        /*05aa*/ 	.byte	0x3f
	.zero		1


	//   ....[81]....
        /*05ac*/ 	.word	0x0000a350
        /*05b0*/ 	.word	0x0000000d
        /*05b4*/ 	.word	0x00000040
        /*05b8*/ 	.short	0x010a
        /*05ba*/ 	.byte	0x3f
	.zero		1


	//   ....[82]....
        /*05bc*/ 	.word	0x0000a3a0
        /*05c0*/ 	.word	0x0000000c
        /*05c4*/ 	.word	0x00000040
        /*05c8*/ 	.short	0x010a
        /*05ca*/ 	.byte	0x3f
	.zero		1


	//   ....[83]....
        /*05cc*/ 	.word	0x0000a3f0
        /*05d0*/ 	.word	0x0000000c
        /*05d4*/ 	.word	0x00000040
        /*05d8*/ 	.short	0x010a
        /*05da*/ 	.byte	0x3f
	.zero		1


	//   ....[84]....
        /*05dc*/ 	.word	0x0000a440
        /*05e0*/ 	.word	0x0000000c
        /*05e4*/ 	.word	0x00000040
        /*05e8*/ 	.short	0x010a
        /*05ea*/ 	.byte	0x3f
	.zero		1


	//   ....[85]....
        /*05ec*/ 	.word	0x0000a490
        /*05f0*/ 	.word	0x0000000e
        /*05f4*/ 	.word	0x00000040
        /*05f8*/ 	.short	0x010a
        /*05fa*/ 	.byte	0x3f
	.zero		1


	//   ....[86]....
        /*05fc*/ 	.word	0x0000a4f0
        /*0600*/ 	.word	0x00000003
        /*0604*/ 	.word	0x00000088
        /*0608*/ 	.short	0x010a
        /*060a*/ 	.byte	0x3f
	.zero		1


	//   ....[87]....
        /*060c*/ 	.word	0x0000a550
        /*0610*/ 	.word	0x00000005
        /*0614*/ 	.word	0x00000060
        /*0618*/ 	.short	0x010a
        /*061a*/ 	.byte	0x3f
	.zero		1


	//   ....[88]....
        /*061c*/ 	.word	0x0000a5b0
        /*0620*/ 	.word	0x00000005
        /*0624*/ 	.word	0x00000068
        /*0628*/ 	.short	0x010a
        /*062a*/ 	.byte	0x3f
	.zero		1


	//   ....[89]....
        /*062c*/ 	.word	0x0000a610
        /*0630*/ 	.word	0x00000005
        /*0634*/ 	.word	0x00000070
        /*0638*/ 	.short	0x010a
        /*063a*/ 	.byte	0x3f
	.zero		1


	//   ....[90]....
        /*063c*/ 	.word	0x0000a670
        /*0640*/ 	.word	0x00000005
        /*0644*/ 	.word	0x00000078
        /*0648*/ 	.short	0x010a
        /*064a*/ 	.byte	0x3f
	.zero		1


	//   ....[91]....
        /*064c*/ 	.word	0x0000a6d0
        /*0650*/ 	.word	0x00000005
        /*0654*/ 	.word	0x00000060
        /*0658*/ 	.short	0x010a
        /*065a*/ 	.byte	0x3f
	.zero		1


	//   ....[92]....
        /*065c*/ 	.word	0x0000a730
        /*0660*/ 	.word	0x00000005
        /*0664*/ 	.word	0x00000068
        /*0668*/ 	.short	0x010a
        /*066a*/ 	.byte	0x3f
	.zero		1


	//   ....[93]....
        /*066c*/ 	.word	0x0000a790
        /*0670*/ 	.word	0x00000005
        /*0674*/ 	.word	0x00000070
        /*0678*/ 	.short	0x010a
        /*067a*/ 	.byte	0x3f
	.zero		1


	//   ....[94]....
        /*067c*/ 	.word	0x0000a7f0
        /*0680*/ 	.word	0x00000005
        /*0684*/ 	.word	0x00000078
        /*0688*/ 	.short	0x010a
        /*068a*/ 	.byte	0x3f
	.zero		1


	//   ....[95]....
        /*068c*/ 	.word	0x0000a840
        /*0690*/ 	.word	0x00000000
        /*0694*/ 	.word	0x00000060
        /*0698*/ 	.short	0x010a
        /*069a*/ 	.byte	0x3f
	.zero		1


	//   ....[96]....
        /*069c*/ 	.word	0x0000a890
        /*06a0*/ 	.word	0x00000000
        /*06a4*/ 	.word	0x00000068
        /*06a8*/ 	.short	0x010a
        /*06aa*/ 	.byte	0x3f
	.zero		1


	//   ....[97]....
        /*06ac*/ 	.word	0x0000a8e0
        /*06b0*/ 	.word	0x00000000
        /*06b4*/ 	.word	0x00000070
        /*06b8*/ 	.short	0x010a
        /*06ba*/ 	.byte	0x3f
	.zero		1


	//   ....[98]....
        /*06bc*/ 	.word	0x0000a9b0
        /*06c0*/ 	.word	0x0000000e
        /*06c4*/ 	.word	0x00000020
        /*06c8*/ 	.short	0x010a
        /*06ca*/ 	.byte	0x3f
	.zero		1


	//   ....[99]....
        /*06cc*/ 	.word	0x0000aa80
        /*06d0*/ 	.word	0x00000005
        /*06d4*/ 	.word	0x00000000
        /*06d8*/ 	.short	0x010a
        /*06da*/ 	.byte	0x3f
	.zero		1


	//   ....[100]....
        /*06dc*/ 	.word	0x0000aad0
        /*06e0*/ 	.word	0x00000007
        /*06e4*/ 	.word	0x00000000
        /*06e8*/ 	.short	0x010a
        /*06ea*/ 	.byte	0x3f
	.zero		1


	//   ....[101]....
        /*06ec*/ 	.word	0x0000ab20
        /*06f0*/ 	.word	0x00000006
        /*06f4*/ 	.word	0x00000000
        /*06f8*/ 	.short	0x010a
        /*06fa*/ 	.byte	0x3f
	.zero		1


	//----- nvinfo : EIATTR_NUM_MBARRIERS
	.align		4
.L_38:
        /*06fc*/ 	.byte	0x03, 0x38
        /*06fe*/ 	.short	0x0012


	//----- nvinfo : EIATTR_EXIT_INSTR_OFFSETS
	.align		4
        /*0700*/ 	.byte	0x04, 0x1c
        /*0702*/ 	.short	(.L_40 - .L_39)


	//   ....[0]....
.L_39:
        /*0704*/ 	.word	0x0000a190


	//----- nvinfo : EIATTR_MAX_THREADS
	.align		4
.L_40:
        /*0708*/ 	.byte	0x04, 0x05
        /*070a*/ 	.short	(.L_42 - .L_41)
.L_41:
        /*070c*/ 	.word	0x00000180
        /*0710*/ 	.word	0x00000001
        /*0714*/ 	.word	0x00000001


	//----- nvinfo : EIATTR_CRS_STACK_SIZE
	.align		4
.L_42:
        /*0718*/ 	.byte	0x04, 0x1e
        /*071a*/ 	.short	(.L_44 - .L_43)
.L_43:
        /*071c*/ 	.word	0x00000000


	//----- nvinfo : EIATTR_CBANK_PARAM_SIZE
	.align		4
.L_44:
        /*0720*/ 	.byte	0x03, 0x19
        /*0722*/ 	.short	0x0770


	//----- nvinfo : EIATTR_PARAM_CBANK
	.align		4
        /*0724*/ 	.byte	0x04, 0x0a
        /*0726*/ 	.short	(.L_46 - .L_45)
	.align		4
.L_45:
        /*0728*/ 	.word	index@(.nv.constant0._ZN7cutlass13device_kernelINS_4gemm6kernel13GemmUniversalIN4cute5tupleIJiiiiEEENS1_10collective13CollectiveMmaINS1_34MainloopSm90TmaGmmaWarpSpecializedILi4ENS5_IJNS4_1CILi2EEENSA_ILi1EEESC_EEENS1_35KernelTmaWarpSpecializedCooperativeEEENS5_IJNSA_ILi256EEENSA_ILi128EEENSA_ILi64EEEEEENS_6half_tENS5_IJlSC_lEEESK_SL_NS4_8TiledMMAINS4_8MMA_AtomIJNS4_4SM904GMMA26MMA_64x128x16_F32F16F16_SSILNSP_5MajorE0ELSR_0ELNSP_7ScaleInE1ELSS_1EEEEEENS4_6LayoutISD_NS5_IJSC_NSA_ILi0EEESW_EEEEENS5_IJNS4_10UnderscoreESZ_SZ_EEEEENS4_13SM90_TMA_LOADENS4_14ComposedLayoutINS4_7SwizzleILi3ELi4ELi3EEENS4_18smem_ptr_flag_bitsILi16EEENSV_INS5_IJNSA_ILi8EEESI_EEENS5_IJSI_SC_EEEEEEEvNS4_8identityENS4_23SM90_TMA_LOAD_MULTICASTES1C_vS1D_EENS_8epilogue10collective18CollectiveEpilogueINS1G_22Sm90TmaWarpSpecializedILi4ELi2ELi16ELb1ELb0EEEJSJ_NS5_IJSH_NSA_ILi32EEEEEESK_SL_SK_SL_NS1G_6fusion15FusionCallbacksIS1K_NS1N_17LinCombPerRowBiasISK_fSK_SK_fLi8ELNS_15FloatRoundStyleE2EEESJ_S1M_JEEES12_NS13_INS14_ILi2ELi4ELi3EEES17_NSV_INS5_IJS18_S1L_EEENS5_IJS1L_SC_EEEEEEENS4_17SM75_U32x4_LDSM_NENS4_14SM90_TMA_STOREES1X_NS4_17SM90_U32x4_STSM_NENS4_9Copy_AtomIJS20_SK_EEEvEEEvvEEEEvNT_6ParamsE)
        /*072c*/ 	.short	0x0210
        /*072e*/ 	.short	0x0770


	//----- nvinfo : EIATTR_SW_WAR
	.align		4
.L_46:
        /*0730*/ 	.byte	0x04, 0x36
        /*0732*/ 	.short	(.L_48 - .L_47)
.L_47:
        /*0734*/ 	.word	0x00000008
.L_48:


//--------------------- .nv.callgraph             --------------------------
	.section	.nv.callgraph,"",@"SHT_CUDA_CALLGRAPH"
	.align	4
	.sectionentsize	8
	.align		4
        /*0000*/ 	.word	0x00000000
	.align		4
        /*0004*/ 	.word	0xffffffff
	.align		4
        /*0008*/ 	.word	index@(_ZN7cutlass13device_kernelINS_4gemm6kernel13GemmUniversalIN4cute5tupleIJiiiiEEENS1_10collective13CollectiveMmaINS1_34MainloopSm90TmaGmmaWarpSpecializedILi4ENS5_IJNS4_1CILi2EEENSA_ILi1EEESC_EEENS1_35KernelTmaWarpSpecializedCooperativeEEENS5_IJNSA_ILi256EEENSA_ILi128EEENSA_ILi64EEEEEENS_6half_tENS5_IJlSC_lEEESK_SL_NS4_8TiledMMAINS4_8MMA_AtomIJNS4_4SM904GMMA26MMA_64x128x16_F32F16F16_SSILNSP_5MajorE0ELSR_0ELNSP_7ScaleInE1ELSS_1EEEEEENS4_6LayoutISD_NS5_IJSC_NSA_ILi0EEESW_EEEEENS5_IJNS4_10UnderscoreESZ_SZ_EEEEENS4_13SM90_TMA_LOADENS4_14ComposedLayoutINS4_7SwizzleILi3ELi4ELi3EEENS4_18smem_ptr_flag_bitsILi16EEENSV_INS5_IJNSA_ILi8EEESI_EEENS5_IJSI_SC_EEEEEEEvNS4_8identityENS4_23SM90_TMA_LOAD_MULTICASTES1C_vS1D_EENS_8epilogue10collective18CollectiveEpilogueINS1G_22Sm90TmaWarpSpecializedILi4ELi2ELi16ELb1ELb0EEEJSJ_NS5_IJSH_NSA_ILi32EEEEEESK_SL_SK_SL_NS1G_6fusion15FusionCallbacksIS1K_NS1N_17LinCombPerRowBiasISK_fSK_SK_fLi8ELNS_15FloatRoundStyleE2EEESJ_S1M_JEEES12_NS13_INS14_ILi2ELi4ELi3EEES17_NSV_INS5_IJS18_S1L_EEENS5_IJS1L_SC_EEEEEEENS4_17SM75_U32x4_LDSM_NENS4_14SM90_TMA_STOREES1X_NS4_17SM90_U32x4_STSM_NENS4_9Copy_AtomIJS20_SK_EEEvEEEvvEEEEvNT_6ParamsE)
	.align		4
        /*000c*/ 	.word	index@(__assertfail)
	.align		4
        /*0010*/ 	.word	0x00000000
	.align		4
        /*0014*/ 	.word	0xfffffffe
	.align		4
        /*0018*/ 	.word	0x00000000
	.align		4
        /*001c*/ 	.word	0xfffffffd
	.align		4
        /*0020*/ 	.word	0x00000000
	.align		4
        /*0024*/ 	.word	0xfffffffc


//--------------------- .nv.constant4             --------------------------
	.section	.nv.constant4,"a",@progbits
	.align	8
	.align		8
.nv.constant4:
        /*0000*/ 	.dword	__assertfail
	.align		8
        /*0008*/ 	.dword	__unnamed_1
	.align		8
        /*0010*/ 	.dword	__unnamed_2
	.align		8
        /*0018*/ 	.dword	_ZN39_INTERNAL_b76e28d4_4_k_cu_855f26be_37554cuda3std3__45__cpo5beginE
	.align		8
        /*0020*/ 	.dword	_ZN39_INTERNAL_b76e28d4_4_k_cu_855f26be_37554cuda3std3__45__cpo3endE
	.align		8
        /*0028*/ 	.dword	_ZN39_INTERNAL_b76e28d4_4_k_cu_855f26be_37554cuda3std3__45__cpo6cbeginE
	.align		8
        /*0030*/ 	.dword	_ZN39_INTERNAL_b76e28d4_4_k_cu_855f26be_37554cuda3std3__45__cpo4cendE
	.align		8
        /*0038*/ 	.dword	_ZN39_INTERNAL_b76e28d4_4_k_cu_855f26be_37554cuda3std3__441_GLOBAL__N__b76e28d4_4_k_cu_855f26be_37556ignoreE
	.align		8
        /*0040*/ 	.dword	_ZN39_INTERNAL_b76e28d4_4_k_cu_855f26be_37554cuda3std3__419piecewise_constructE
	.align		8
        /*0048*/ 	.dword	_ZN39_INTERNAL_b76e28d4_4_k_cu_855f26be_37554cuda3std3__48in_placeE
	.align		8
        /*0050*/ 	.dword	_ZN39_INTERNAL_b76e28d4_4_k_cu_855f26be_37554cuda3std6ranges3__45__cpo4swapE
	.align		8
        /*0058*/ 	.dword	_ZN39_INTERNAL_b76e28d4_4_k_cu_855f26be_37554cuda3std6ranges3__45__cpo9iter_moveE
	.align		8
        /*0060*/ 	.dword	_ZN39_INTERNAL_b76e28d4_4_k_cu_855f26be_37554cute7productE
	.align		8
        /*0068*/ 	.dword	_ZN39_INTERNAL_b76e28d4_4_k_cu_855f26be_37554cute1_E
	.align		8
        /*0070*/ 	.dword	$str$22
	.align		8
        /*0078*/ 	.dword	$str$23
	.align		8
        /*0080*/ 	.dword	$str$26
	.align		8
        /*0088*/ 	.dword	$str$27


//--------------------- .text._ZN7cutlass13device_kernelINS_4gemm6kernel13GemmUniversalIN4cute5tupleIJiiiiEEENS1_10collective13CollectiveMmaINS1_34MainloopSm90TmaGmmaWarpSpecializedILi4ENS5_IJNS4_1CILi2EEENSA_ILi1EEESC_EEENS1_35KernelTmaWarpSpecializedCooperativeEEENS5_IJNSA_ILi256EEENSA_ILi128EEENSA_ILi64EEEEEENS_6half_tENS5_IJlSC_lEEESK_SL_NS4_8TiledMMAINS4_8MMA_AtomIJNS4_4SM904GMMA26MMA_64x128x16_F32F16F16_SSILNSP_5MajorE0ELSR_0ELNSP_7ScaleInE1ELSS_1EEEEEENS4_6LayoutISD_NS5_IJSC_NSA_ILi0EEESW_EEEEENS5_IJNS4_10UnderscoreESZ_SZ_EEEEENS4_13SM90_TMA_LOADENS4_14ComposedLayoutINS4_7SwizzleILi3ELi4ELi3EEENS4_18smem_ptr_flag_bitsILi16EEENSV_INS5_IJNSA_ILi8EEESI_EEENS5_IJSI_SC_EEEEEEEvNS4_8identityENS4_23SM90_TMA_LOAD_MULTICASTES1C_vS1D_EENS_8epilogue10collective18CollectiveEpilogueINS1G_22Sm90TmaWarpSpecializedILi4ELi2ELi16ELb1ELb0EEEJSJ_NS5_IJSH_NSA_ILi32EEEEEESK_SL_SK_SL_NS1G_6fusion15FusionCallbacksIS1K_NS1N_17LinCombPerRowBiasISK_fSK_SK_fLi8ELNS_15FloatRoundStyleE2EEESJ_S1M_JEEES12_NS13_INS14_ILi2ELi4ELi3EEES17_NSV_INS5_IJS18_S1L_EEENS5_IJS1L_SC_EEEEEEENS4_17SM75_U32x4_LDSM_NENS4_14SM90_TMA_STOREES1X_NS4_17SM90_U32x4_STSM_NENS4_9Copy_AtomIJS20_SK_EEEvEEEvvEEEEvNT_6ParamsE --------------------------
	.section	.text._ZN7cutlass13device_kernelINS_4gemm6kernel13GemmUniversalIN4cute5tupleIJiiiiEEENS1_10collective13CollectiveMmaINS1_34MainloopSm90TmaGmmaWarpSpecializedILi4ENS5_IJNS4_1CILi2EEENSA_ILi1EEESC_EEENS1_35KernelTmaWarpSpecializedCooperativeEEENS5_IJNSA_ILi256EEENSA_ILi128EEENSA_ILi64EEEEEENS_6half_tENS5_IJlSC_lEEESK_SL_NS4_8TiledMMAINS4_8MMA_AtomIJNS4_4SM904GMMA26MMA_64x128x16_F32F16F16_SSILNSP_5MajorE0ELSR_0ELNSP_7ScaleInE1ELSS_1EEEEEENS4_6LayoutISD_NS5_IJSC_NSA_ILi0EEESW_EEEEENS5_IJNS4_10UnderscoreESZ_SZ_EEEEENS4_13SM90_TMA_LOADENS4_14ComposedLayoutINS4_7SwizzleILi3ELi4ELi3EEENS4_18smem_ptr_flag_bitsILi16EEENSV_INS5_IJNSA_ILi8EEESI_EEENS5_IJSI_SC_EEEEEEEvNS4_8identityENS4_23SM90_TMA_LOAD_MULTICASTES1C_vS1D_EENS_8epilogue10collective18CollectiveEpilogueINS1G_22Sm90TmaWarpSpecializedILi4ELi2ELi16ELb1ELb0EEEJSJ_NS5_IJSH_NSA_ILi32EEEEEESK_SL_SK_SL_NS1G_6fusion15FusionCallbacksIS1K_NS1N_17LinCombPerRowBiasISK_fSK_SK_fLi8ELNS_15FloatRoundStyleE2EEESJ_S1M_JEEES12_NS13_INS14_ILi2ELi4ELi3EEES17_NSV_INS5_IJS18_S1L_EEENS5_IJS1L_SC_EEEEEEENS4_17SM75_U32x4_LDSM_NENS4_14SM90_TMA_STOREES1X_NS4_17SM90_U32x4_STSM_NENS4_9Copy_AtomIJS20_SK_EEEvEEEvvEEEEvNT_6ParamsE,"ax",@progbits
	.align	128
.text._ZN7cutlass13device_kernelINS_4gemm6kernel13GemmUniversalIN4cute5tupleIJiiiiEEENS1_10collective13CollectiveMmaINS1_34MainloopSm90TmaGmmaWarpSpecializedILi4ENS5_IJNS4_1CILi2EEENSA_ILi1EEESC_EEENS1_35KernelTmaWarpSpecializedCooperativeEEENS5_IJNSA_ILi256EEENSA_ILi128EEENSA_ILi64EEEEEENS_6half_tENS5_IJlSC_lEEESK_SL_NS4_8TiledMMAINS4_8MMA_AtomIJNS4_4SM904GMMA26MMA_64x128x16_F32F16F16_SSILNSP_5MajorE0ELSR_0ELNSP_7ScaleInE1ELSS_1EEEEEENS4_6LayoutISD_NS5_IJSC_NSA_ILi0EEESW_EEEEENS5_IJNS4_10UnderscoreESZ_SZ_EEEEENS4_13SM90_TMA_LOADENS4_14ComposedLayoutINS4_7SwizzleILi3ELi4ELi3EEENS4_18smem_ptr_flag_bitsILi16EEENSV_INS5_IJNSA_ILi8EEESI_EEENS5_IJSI_SC_EEEEEEEvNS4_8identityENS4_23SM90_TMA_LOAD_MULTICASTES1C_vS1D_EENS_8epilogue10collective18CollectiveEpilogueINS1G_22Sm90TmaWarpSpecializedILi4ELi2ELi16ELb1ELb0EEEJSJ_NS5_IJSH_NSA_ILi32EEEEEESK_SL_SK_SL_NS1G_6fusion15FusionCallbacksIS1K_NS1N_17LinCombPerRowBiasISK_fSK_SK_fLi8ELNS_15FloatRoundStyleE2EEESJ_S1M_JEEES12_NS13_INS14_ILi2ELi4ELi3EEES17_NSV_INS5_IJS18_S1L_EEENS5_IJS1L_SC_EEEEEEENS4_17SM75_U32x4_LDSM_NENS4_14SM90_TMA_STOREES1X_NS4_17SM90_U32x4_STSM_NENS4_9Copy_AtomIJS20_SK_EEEvEEEvvEEEEvNT_6ParamsE:
        .type           _ZN7cutlass13device_kernelINS_4gemm6kernel13GemmUniversalIN4cute5tupleIJiiiiEEENS1_10collective13CollectiveMmaINS1_34MainloopSm90TmaGmmaWarpSpecializedILi4ENS5_IJNS4_1CILi2EEENSA_ILi1EEESC_EEENS1_35KernelTmaWarpSpecializedCooperativeEEENS5_IJNSA_ILi256EEENSA_ILi128EEENSA_ILi64EEEEEENS_6half_tENS5_IJlSC_lEEESK_SL_NS4_8TiledMMAINS4_8MMA_AtomIJNS4_4SM904GMMA26MMA_64x128x16_F32F16F16_SSILNSP_5MajorE0ELSR_0ELNSP_7ScaleInE1ELSS_1EEEEEENS4_6LayoutISD_NS5_IJSC_NSA_ILi0EEESW_EEEEENS5_IJNS4_10UnderscoreESZ_SZ_EEEEENS4_13SM90_TMA_LOADENS4_14ComposedLayoutINS4_7SwizzleILi3ELi4ELi3EEENS4_18smem_ptr_flag_bitsILi16EEENSV_INS5_IJNSA_ILi8EEESI_EEENS5_IJSI_SC_EEEEEEEvNS4_8identityENS4_23SM90_TMA_LOAD_MULTICASTES1C_vS1D_EENS_8epilogue10collective18CollectiveEpilogueINS1G_22Sm90TmaWarpSpecializedILi4ELi2ELi16ELb1ELb0EEEJSJ_NS5_IJSH_NSA_ILi32EEEEEESK_SL_SK_SL_NS1G_6fusion15FusionCallbacksIS1K_NS1N_17LinCombPerRowBiasISK_fSK_SK_fLi8ELNS_15FloatRoundStyleE2EEESJ_S1M_JEEES12_NS13_INS14_ILi2ELi4ELi3EEES17_NSV_INS5_IJS18_S1L_EEENS5_IJS1L_SC_EEEEEEENS4_17SM75_U32x4_LDSM_NENS4_14SM90_TMA_STOREES1X_NS4_17SM90_U32x4_STSM_NENS4_9Copy_AtomIJS20_SK_EEEvEEEvvEEEEvNT_6ParamsE,@function
        .size           _ZN7cutlass13device_kernelINS_4gemm6kernel13GemmUniversalIN4cute5tupleIJiiiiEEENS1_10collective13CollectiveMmaINS1_34MainloopSm90TmaGmmaWarpSpecializedILi4ENS5_IJNS4_1CILi2EEENSA_ILi1EEESC_EEENS1_35KernelTmaWarpSpecializedCooperativeEEENS5_IJNSA_ILi256EEENSA_ILi128EEENSA_ILi64EEEEEENS_6half_tENS5_IJlSC_lEEESK_SL_NS4_8TiledMMAINS4_8MMA_AtomIJNS4_4SM904GMMA26MMA_64x128x16_F32F16F16_SSILNSP_5MajorE0ELSR_0ELNSP_7ScaleInE1ELSS_1EEEEEENS4_6LayoutISD_NS5_IJSC_NSA_ILi0EEESW_EEEEENS5_IJNS4_10UnderscoreESZ_SZ_EEEEENS4_13SM90_TMA_LOADENS4_14ComposedLayoutINS4_7SwizzleILi3ELi4ELi3EEENS4_18smem_ptr_flag_bitsILi16EEENSV_INS5_IJNSA_ILi8EEESI_EEENS5_IJSI_SC_EEEEEEEvNS4_8identityENS4_23SM90_TMA_LOAD_MULTICASTES1C_vS1D_EENS_8epilogue10collective18CollectiveEpilogueINS1G_22Sm90TmaWarpSpecializedILi4ELi2ELi16ELb1ELb0EEEJSJ_NS5_IJSH_NSA_ILi32EEEEEESK_SL_SK_SL_NS1G_6fusion15FusionCallbacksIS1K_NS1N_17LinCombPerRowBiasISK_fSK_SK_fLi8ELNS_15FloatRoundStyleE2EEESJ_S1M_JEEES12_NS13_INS14_ILi2ELi4ELi3EEES17_NSV_INS5_IJS18_S1L_EEENS5_IJS1L_SC_EEEEEEENS4_17SM75_U32x4_LDSM_NENS4_14SM90_TMA_STOREES1X_NS4_17SM90_U32x4_STSM_NENS4_9Copy_AtomIJS20_SK_EEEvEEEvvEEEEvNT_6ParamsE,(.L_x_261 - _ZN7cutlass13device_kernelINS_4gemm6kernel13GemmUniversalIN4cute5tupleIJiiiiEEENS1_10collective13CollectiveMmaINS1_34MainloopSm90TmaGmmaWarpSpecializedILi4ENS5_IJNS4_1CILi2EEENSA_ILi1EEESC_EEENS1_35KernelTmaWarpSpecializedCooperativeEEENS5_IJNSA_ILi256EEENSA_ILi128EEENSA_ILi64EEEEEENS_6half_tENS5_IJlSC_lEEESK_SL_NS4_8TiledMMAINS4_8MMA_AtomIJNS4_4SM904GMMA26MMA_64x128x16_F32F16F16_SSILNSP_5MajorE0ELSR_0ELNSP_7ScaleInE1ELSS_1EEEEEENS4_6LayoutISD_NS5_IJSC_NSA_ILi0EEESW_EEEEENS5_IJNS4_10UnderscoreESZ_SZ_EEEEENS4_13SM90_TMA_LOADENS4_14ComposedLayoutINS4_7SwizzleILi3ELi4ELi3EEENS4_18smem_ptr_flag_bitsILi16EEENSV_INS5_IJNSA_ILi8EEESI_EEENS5_IJSI_SC_EEEEEEEvNS4_8identityENS4_23SM90_TMA_LOAD_MULTICASTES1C_vS1D_EENS_8epilogue10collective18CollectiveEpilogueINS1G_22Sm90TmaWarpSpecializedILi4ELi2ELi16ELb1ELb0EEEJSJ_NS5_IJSH_NSA_ILi32EEEEEESK_SL_SK_SL_NS1G_6fusion15FusionCallbacksIS1K_NS1N_17LinCombPerRowBiasISK_fSK_SK_fLi8ELNS_15FloatRoundStyleE2EEESJ_S1M_JEEES12_NS13_INS14_ILi2ELi4ELi3EEES17_NSV_INS5_IJS18_S1L_EEENS5_IJS1L_SC_EEEEEEENS4_17SM75_U32x4_LDSM_NENS4_14SM90_TMA_STOREES1X_NS4_17SM90_U32x4_STSM_NENS4_9Copy_AtomIJS20_SK_EEEvEEEvvEEEEvNT_6ParamsE)
        .other          _ZN7cutlass13device_kernelINS_4gemm6kernel13GemmUniversalIN4cute5tupleIJiiiiEEENS1_10collective13CollectiveMmaINS1_34MainloopSm90TmaGmmaWarpSpecializedILi4ENS5_IJNS4_1CILi2EEENSA_ILi1EEESC_EEENS1_35KernelTmaWarpSpecializedCooperativeEEENS5_IJNSA_ILi256EEENSA_ILi128EEENSA_ILi64EEEEEENS_6half_tENS5_IJlSC_lEEESK_SL_NS4_8TiledMMAINS4_8MMA_AtomIJNS4_4SM904GMMA26MMA_64x128x16_F32F16F16_SSILNSP_5MajorE0ELSR_0ELNSP_7ScaleInE1ELSS_1EEEEEENS4_6LayoutISD_NS5_IJSC_NSA_ILi0EEESW_EEEEENS5_IJNS4_10UnderscoreESZ_SZ_EEEEENS4_13SM90_TMA_LOADENS4_14ComposedLayoutINS4_7SwizzleILi3ELi4ELi3EEENS4_18smem_ptr_flag_bitsILi16EEENSV_INS5_IJNSA_ILi8EEESI_EEENS5_IJSI_SC_EEEEEEEvNS4_8identityENS4_23SM90_TMA_LOAD_MULTICASTES1C_vS1D_EENS_8epilogue10collective18CollectiveEpilogueINS1G_22Sm90TmaWarpSpecializedILi4ELi2ELi16ELb1ELb0EEEJSJ_NS5_IJSH_NSA_ILi32EEEEEESK_SL_SK_SL_NS1G_6fusion15FusionCallbacksIS1K_NS1N_17LinCombPerRowBiasISK_fSK_SK_fLi8ELNS_15FloatRoundStyleE2EEESJ_S1M_JEEES12_NS13_INS14_ILi2ELi4ELi3EEES17_NSV_INS5_IJS18_S1L_EEENS5_IJS1L_SC_EEEEEEENS4_17SM75_U32x4_LDSM_NENS4_14SM90_TMA_STOREES1X_NS4_17SM90_U32x4_STSM_NENS4_9Copy_AtomIJS20_SK_EEEvEEEvvEEEEvNT_6ParamsE,@"STO_CUDA_ENTRY STV_DEFAULT"
_ZN7cutlass13device_kernelINS_4gemm6kernel13GemmUniversalIN4cute5tupleIJiiiiEEENS1_10collective13CollectiveMmaINS1_34MainloopSm90TmaGmmaWarpSpecializedILi4ENS5_IJNS4_1CILi2EEENSA_ILi1EEESC_EEENS1_35KernelTmaWarpSpecializedCooperativeEEENS5_IJNSA_ILi256EEENSA_ILi128EEENSA_ILi64EEEEEENS_6half_tENS5_IJlSC_lEEESK_SL_NS4_8TiledMMAINS4_8MMA_AtomIJNS4_4SM904GMMA26MMA_64x128x16_F32F16F16_SSILNSP_5MajorE0ELSR_0ELNSP_7ScaleInE1ELSS_1EEEEEENS4_6LayoutISD_NS5_IJSC_NSA_ILi0EEESW_EEEEENS5_IJNS4_10UnderscoreESZ_SZ_EEEEENS4_13SM90_TMA_LOADENS4_14ComposedLayoutINS4_7SwizzleILi3ELi4ELi3EEENS4_18smem_ptr_flag_bitsILi16EEENSV_INS5_IJNSA_ILi8EEESI_EEENS5_IJSI_SC_EEEEEEEvNS4_8identityENS4_23SM90_TMA_LOAD_MULTICASTES1C_vS1D_EENS_8epilogue10collective18CollectiveEpilogueINS1G_22Sm90TmaWarpSpecializedILi4ELi2ELi16ELb1ELb0EEEJSJ_NS5_IJSH_NSA_ILi32EEEEEESK_SL_SK_SL_NS1G_6fusion15FusionCallbacksIS1K_NS1N_17LinCombPerRowBiasISK_fSK_SK_fLi8ELNS_15FloatRoundStyleE2EEESJ_S1M_JEEES12_NS13_INS14_ILi2ELi4ELi3EEES17_NSV_INS5_IJS18_S1L_EEENS5_IJS1L_SC_EEEEEEENS4_17SM75_U32x4_LDSM_NENS4_14SM90_TMA_STOREES1X_NS4_17SM90_U32x4_STSM_NENS4_9Copy_AtomIJS20_SK_EEEvEEEvvEEEEvNT_6ParamsE:
[----:B------:R-:W1:Y:S01]  /*0000*/  LDC R1, c[0x0][0x28] ;  /* 0x00000a00ff017b82 */ /* 0x000e620000000800 */
[----:B------:R-:W2:Y:S07]  /*0010*/  S2R R18, SR_TID.X ;  /* 0x0000000000127919 */ /* 0x000eae0000002100 */
[----:B------:R-:W3:Y:S01]  /*0020*/  LDC.64 R4, c[0x0][0x588] ;  /* 0x00016200ff047b82 */ /* 0x000ee20000000a00 */
[----:B------:R-:W-:Y:S01]  /*0030*/  ELECT P0, URZ, PT ;  /* 0x00000000003f782f */ /* 0x000fe20003800000 */
[----:B------:R-:W-:Y:S01]  /*0040*/  BSSY B0, `(.L_x_0) ;  /* 0x0000016000007945 */ /* 0x000fe20003800000 */
[----:B--2---:R-:W-:-:S02]  /*0050*/  SHF.R.U32.HI R2, RZ, 0x5, R18 ;  /* 0x00000005ff027819 */ /* 0x004fc40000011612 */
[----:B------:R-:W-:-:S03]  /*0060*/  SHF.R.U32.HI R6, RZ, 0x7, R18 ;  /* 0x00000007ff067819 */ /* 0x000fc60000011612 */
[----:B------:R-:W2:Y:S04]  /*0070*/  SHFL.IDX PT, R0, R2, RZ, 0x1f ;  /* 0x00001fff02007589 */ /* 0x000ea800000e0000 */
[----:B------:R4:W1:Y:S01]  /*0080*/  SHFL.IDX PT, R10, R6, RZ, 0x1f ;  /* 0x00001fff060a7589 */ /* 0x00086200000e0000 */
[----:B--2---:R-:W-:Y:S02]  /*0090*/  ISETP.NE.OR P0, PT, R0, RZ, !P0 ;  /* 0x000000ff0000720c */ /* 0x004fe40004705670 */
[----:B------:R-:W-:-:S11]  /*00a0*/  SHF.R.S32.HI R3, RZ, 0x1f, R0 ;  /* 0x0000001fff037819 */ /* 0x000fd60000011400 */
[----:B-1-34-:R-:W-:Y:S05]  /*00b0*/  @P0 BRA `(.L_x_1) ;  /* 0x0000000000380947 */ /* 0x01afea0003800000 */
[----:B------:R-:W-:Y:S02]  /*00c0*/  ULDC.64 UR4, c[0x0][0x198] ;  /* 0x0000660000047ab9 */ /* 0x000fe40000000a00 */
[----:B------:R-:W-:Y:S02]  /*00d0*/  UIADD3 UR6, UP0, UR4, 0xf0, URZ ;  /* 0x000000f004067890 */ /* 0x000fe4000ff1e03f */
[----:B------:R-:W-:Y:S02]  /*00e0*/  UIADD3 UR8, UP1, UR4, 0x1f0, URZ ;  /* 0x000001f004087890 */ /* 0x000fe4000ff3e03f */
[----:B------:R-:W-:Y:S02]  /*00f0*/  UIADD3 UR10, UP2, UR4, 0x3f0, URZ ;  /* 0x000003f0040a7890 */ /* 0x000fe4000ff5e03f */
[----:B------:R-:W-:Y:S02]  /*0100*/  UIADD3 UR4, UP3, UR4, 0x4f0, URZ ;  /* 0x000004f004047890 */ /* 0x000fe4000ff7e03f */
[----:B------:R-:W-:-:S02]  /*0110*/  UIADD3.X UR7, URZ, UR5, URZ, UP0, !UPT ;  /* 0x000000053f077290 */ /* 0x000fc400087fe43f */
[----:B------:R-:W-:Y:S02]  /*0120*/  UIADD3.X UR9, URZ, UR5, URZ, UP1, !UPT ;  /* 0x000000053f097290 */ /* 0x000fe40008ffe43f */
[----:B------:R-:W-:Y:S02]  /*0130*/  UIADD3.X UR11, URZ, UR5, URZ, UP2, !UPT ;  /* 0x000000053f0b7290 */ /* 0x000fe400097fe43f */
[----:B------:R-:W-:-:S03]  /*0140*/  UIADD3.X UR5, URZ, UR5, URZ, UP3, !UPT ;  /* 0x000000053f057290 */ /* 0x000fc60009ffe43f */
[----:B------:R1:W-:Y:S02]  /*0150*/  UTMACCTL.PF [UR6] ;  /* 0x00000000060079b9 */ /* 0x0003e40008040000 */
[----:B------:R1:W-:Y:S02]  /*0160*/  UTMACCTL.PF [UR8] ;  /* 0x00000000080079b9 */ /* 0x0003e40008040000 */
[----:B------:R1:W-:Y:S02]  /*0170*/  UTMACCTL.PF [UR10] ;  /* 0x000000000a0079b9 */ /* 0x0003e40008040000 */
[----:B------:R1:W-:Y:S02]  /*0180*/  UTMACCTL.PF [UR4] ;  /* 0x00000000040079b9 */ /* 0x0003e40008040000 */
[----:B-1----:R-:W-:Y:S01]  /*0190*/  NOP ;  /* 0x0000000000007918 */ /* 0x002fe20000000000 */
.L_x_1:
[----:B------:R-:W-:Y:S05]  /*01a0*/  BSYNC B0 ;  /* 0x0000000000007941 */ /* 0x000fea0003800000 */
.L_x_0:
[----:B------:R-:W-:Y:S01]  /*01b0*/  ULDC.64 UR4, c[0x0][0x590] ;  /* 0x0001640000047ab9 */ /* 0x000fe20000000a00 */
[----:B------:R-:W-:Y:S01]  /*01c0*/  LEA.HI R3, R3, R0, RZ, 0x2 ;  /* 0x0000000003037211 */ /* 0x000fe200078f10ff */
[----:B------:R-:W-:Y:S01]  /*01d0*/  ULDC.64 UR42, c[0x0][0x208] ;  /* 0x00008200002a7ab9 */ /* 0x000fe20000000a00 */
[----:B------:R-:W-:Y:S01]  /*01e0*/  ISETP.NE.U32.AND P1, PT, RZ, UR4, PT ;  /* 0x00000004ff007c0c */ /* 0x000fe2000bf25070 */
[----:B------:R-:W-:Y:S01]  /*01f0*/  IMAD.MOV.U32 R6, RZ, RZ, R4 ;  /* 0x000000ffff067224 */ /* 0x000fe200078e0004 */
[----:B------:R-:W-:Y:S01]  /*0200*/  LOP3.LUT R3, R3, 0xfffffffc, RZ, 0xc0, !PT ;  /* 0xfffffffc03037812 */ /* 0x000fe200078ec0ff */
[----:B------:R-:W-:Y:S01]  /*0210*/  IMAD.MOV.U32 R7, RZ, RZ, R5 ;  /* 0x000000ffff077224 */ /* 0x000fe200078e0005 */
[----:B------:R-:W-:Y:S02]  /*0220*/  ISETP.NE.AND.EX P2, PT, RZ, UR5, PT, P1 ;  /* 0x00000005ff007c0c */ /* 0x000fe4000bf45310 */
[----:B------:R-:W-:Y:S01]  /*0230*/  PRMT R8, RZ, 0x7610, R8 ;  /* 0x00007610ff087816 */ /* 0x000fe20000000008 */
[----:B------:R-:W-:-:S10]  /*0240*/  IMAD.IADD R0, R0, 0x1, -R3 ;  /* 0x0000000100007824 */ /* 0x000fd400078e0a03 */
[----:B------:R-:W-:Y:S05]  /*0250*/  @P2 BRA `(.L_x_2) ;  /* 0x0000000000302947 */ /* 0x000fea0003800000 */
[----:B------:R-:W-:Y:S02]  /*0260*/  ULDC.64 UR6, c[0x0][0x588] ;  /* 0x0001620000067ab9 */ /* 0x000fe40000000a00 */
[----:B------:R-:W-:-:S04]  /*0270*/  ISETP.NE.U32.AND P0, PT, RZ, UR6, PT ;  /* 0x00000006ff007c0c */ /* 0x000fc8000bf05070 */
[----:B------:R-:W-:-:S13]  /*0280*/  ISETP.NE.AND.EX P0, PT, RZ, UR7, PT, P0 ;  /* 0x00000007ff007c0c */ /* 0x000fda000bf05300 */
[----:B------:R-:W-:Y:S05]  /*0290*/  @!P0 BRA `(.L_x_3) ;  /* 0x0000000000108947 */ /* 0x000fea0003800000 */
[----:B------:R-:W2:Y:S01]  /*02a0*/  LDG.E R3, desc[UR42][R6.64] ;  /* 0x0000002a06037981 */ /* 0x000ea2000c1e1900 */
[----:B------:R-:W-:Y:S02]  /*02b0*/  MOV R8, 0x1 ;  /* 0x0000000100087802 */ /* 0x000fe40000000f00 */
[----:B--2---:R-:W-:Y:S01]  /*02c0*/  FSETP.NEU.AND P3, PT, R3, RZ, PT ;  /* 0x000000ff0300720b */ /* 0x004fe20003f6d000 */
[----:B------:R-:W-:-:S12]  /*02d0*/  BRA `(.L_x_2) ;  /* 0x0000000000107947 */ /* 0x000fd80003800000 */
.L_x_3:
[----:B------:R-:W-:Y:S01]  /*02e0*/  ULDC UR6, c[0x0][0x580] ;  /* 0x0001600000067ab9 */ /* 0x000fe20000000800 */
[----:B------:R-:W-:Y:S01]  /*02f0*/  IMAD.MOV.U32 R8, RZ, RZ, 0x1 ;  /* 0x00000001ff087424 */ /* 0x000fe200078e00ff */
[----:B------:R-:W-:Y:S02]  /*0300*/  FSETP.NEU.AND P3, PT, RZ, UR6, PT ;  /* 0x00000006ff007c0b */ /* 0x000fe4000bf6d000 */
[----:B------:R-:W-:-:S11]  /*0310*/  CS2R R6, SRZ ;  /* 0x0000000000067805 */ /* 0x000fd6000001ff00 */
.L_x_2:
[----:B------:R-:W-:Y:S01]  /*0320*/  ISETP.NE.U32.AND P0, PT, R6, RZ, PT ;  /* 0x000000ff0600720c */ /* 0x000fe20003f05070 */
[----:B------:R-:W-:Y:S01]  /*0330*/  IMAD.MOV.U32 R3, RZ, RZ, 0x1 ;  /* 0x00000001ff037424 */ /* 0x000fe200078e00ff */
[----:B------:R-:W-:Y:S02]  /*0340*/  ISETP.NE.AND.EX P1, PT, RZ, UR5, PT, P1 ;  /* 0x00000005ff007c0c */ /* 0x000fe4000bf25310 */
[----:B------:R-:W-:-:S13]  /*0350*/  ISETP.NE.AND.EX P0, PT, R7, RZ, PT, P0 ;  /* 0x000000ff0700720c */ /* 0x000fda0003f05300 */
[----:B------:R-:W-:Y:S05]  /*0360*/  @P0 BRA P1, `(.L_x_4) ;  /* 0x0000000000300947 */ /* 0x000fea0000800000 */
[----:B------:R-:W-:Y:S02]  /*0370*/  ISETP.NE.U32.AND P1, PT, RZ, UR4, PT ;  /* 0x00000004ff007c0c */ /* 0x000fe4000bf25070 */
[----:B------:R-:W-:Y:S02]  /*0380*/  ISETP.NE.U32.AND P0, PT, R6, RZ, PT ;  /* 0x000000ff0600720c */ /* 0x000fe40003f05070 */
[----:B------:R-:W-:Y:S02]  /*0390*/  ISETP.NE.AND.EX P1, PT, RZ, UR5, PT, P1 ;  /* 0x00000005ff007c0c */ /* 0x000fe4000bf25310 */
[----:B------:R-:W-:Y:S02]  /*03a0*/  PRMT R3, R8, 0x9910, RZ ;  /* 0x0000991008037816 */ /* 0x000fe400000000ff */
[----:B------:R-:W-:Y:S02]  /*03b0*/  ISETP.NE.AND.EX P0, PT, R7, RZ, PT, P0 ;  /* 0x000000ff0700720c */ /* 0x000fe40003f05300 */
[----:B------:R-:W-:-:S02]  /*03c0*/  ISETP.NE.AND P4, PT, R3, RZ, PT ;  /* 0x000000ff0300720c */ /* 0x000fc40003f85270 */
[----:B------:R-:W-:Y:S02]  /*03d0*/  SEL R6, RZ, 0xffffffff, P3 ;  /* 0xffffffffff067807 */ /* 0x000fe40001800000 */
[----:B------:R-:W-:-:S04]  /*03e0*/  SEL R3, RZ, 0xffffffff, P0 ;  /* 0xffffffffff037807 */ /* 0x000fc80000000000 */
[----:B------:R-:W-:-:S04]  /*03f0*/  @P1 SEL R6, R3, R6, !P4 ;  /* 0x0000000603061207 */ /* 0x000fc80006000000 */
[----:B------:R-:W-:-:S04]  /*0400*/  LOP3.LUT R6, R6, 0x1, RZ, 0xc0, !PT ;  /* 0x0000000106067812 */ /* 0x000fc800078ec0ff */
[----:B------:R-:W-:-:S04]  /*0410*/  ISETP.NE.U32.AND P0, PT, R6, 0x1, PT ;  /* 0x000000010600780c */ /* 0x000fc80003f05070 */
[----:B------:R-:W-:-:S09]  /*0420*/  SEL R3, RZ, 0x1, !P0 ;  /* 0x00000001ff037807 */ /* 0x000fd20004000000 */
.L_x_4:
[----:B------:R-:W1:Y:S02]  /*0430*/  SHFL.IDX PT, R7, R2, RZ, 0x1f ;  /* 0x00001fff02077589 */ /* 0x000e6400000e0000 */
[----:B-1----:R-:W-:-:S13]  /*0440*/  ISETP.NE.AND P0, PT, R7, RZ, PT ;  /* 0x000000ff0700720c */ /* 0x002fda0003f05270 */
[----:B------:R-:W-:Y:S05]  /*0450*/  @P0 BRA `(.L_x_5) ;  /* 0x0000000000580947 */ /* 0x000fea0003800000 */
[----:B------:R-:W1:Y:S01]  /*0460*/  S2UR UR8, SR_CgaCtaId ;  /* 0x00000000000879c3 */ /* 0x000e620000008800 */
[----:B------:R-:W-:Y:S01]  /*0470*/  UMOV UR4, 0x400 ;  /* 0x0000040000047882 */ /* 0x000fe20000000000 */
[----:B------:R-:W-:Y:S01]  /*0480*/  UMOV UR5, 0x1 ;  /* 0x0000000100057882 */ /* 0x000fe20000000000 */
[----:B------:R-:W-:Y:S01]  /*0490*/  UMOV UR6, 0x4 ;  /* 0x0000000400067882 */ /* 0x000fe20000000000 */
[----:B------:R-:W-:Y:S01]  /*04a0*/  ELECT P0, URZ, PT ;  /* 0x00000000003f782f */ /* 0x000fe20003800000 */
[----:B------:R-:W-:-:S04]  /*04b0*/  UIADD3 UR6, -UR6, 0x100000, URZ ;  /* 0x0010000006067890 */ /* 0x000fc8000fffe13f */
[----:B------:R-:W-:Y:S02]  /*04c0*/  USHF.L.U32 UR7, UR6, 0xb, URZ ;  /* 0x0000000b06077899 */ /* 0x000fe4000800063f */
[----:B------:R-:W-:Y:S02]  /*04d0*/  USHF.L.U32 UR6, UR6, 0x1, URZ ;  /* 0x0000000106067899 */ /* 0x000fe4000800063f */
[----:B-1----:R-:W-:Y:S02]  /*04e0*/  ULEA UR8, UR8, UR4, 0x18 ;  /* 0x0000000408087291 */ /* 0x002fe4000f8ec03f */
[----:B------:R-:W-:-:S04]  /*04f0*/  UIADD3 UR4, -UR5, 0x100000, URZ ;  /* 0x0010000005047890 */ /* 0x000fc8000fffe13f */
[----:B------:R-:W-:Y:S02]  /*0500*/  USHF.L.U32 UR5, UR4, 0xb, URZ ;  /* 0x0000000b04057899 */ /* 0x000fe4000800063f */
[----:B------:R-:W-:Y:S01]  /*0510*/  USHF.L.U32 UR4, UR4, 0x1, URZ ;  /* 0x0000000104047899 */ /* 0x000fe2000800063f */
[----:B------:R-:W1:Y:S11]  /*0520*/  FENCE.VIEW.ASYNC.S ;  /* 0x00000000000073c6 */ /* 0x000e760000000000 */
[----:B-1----:R1:W2:Y:S01]  /*0530*/  SYNCS.EXCH.64 URZ, [UR8], UR4 ;  /* 0x00000004083f75b2 */ /* 0x0022a20008000100 */
[----:B------:R1:W3:Y:S01]  /*0540*/  SYNCS.EXCH.64 URZ, [UR8+0x20], UR6 ;  /* 0x00002006083f75b2 */ /* 0x0002e20008000100 */
[----:B------:R1:W4:Y:S01]  /*0550*/  SYNCS.EXCH.64 URZ, [UR8+0x8], UR4 ;  /* 0x00000804083f75b2 */ /* 0x0003220008000100 */
[----:B------:R1:W1:Y:S01]  /*0560*/  SYNCS.EXCH.64 URZ, [UR8+0x28], UR6 ;  /* 0x00002806083f75b2 */ /* 0x0002620008000100 */
[----:B------:R1:W1:Y:S01]  /*0570*/  SYNCS.EXCH.64 URZ, [UR8+0x10], UR4 ;  /* 0x00001004083f75b2 */ /* 0x0002620008000100 */
[----:B------:R1:W1:Y:S01]  /*0580*/  SYNCS.EXCH.64 URZ, [UR8+0x30], UR6 ;  /* 0x00003006083f75b2 */ /* 0x0002620008000100 */
[----:B------:R1:W1:Y:S01]  /*0590*/  SYNCS.EXCH.64 URZ, [UR8+0x18], UR4 ;  /* 0x00001804083f75b2 */ /* 0x0002620008000100 */
[----:B------:R1:W1:Y:S01]  /*05a0*/  SYNCS.EXCH.64 URZ, [UR8+0x38], UR6 ;  /* 0x00003806083f75b2 */ /* 0x0002620008000100 */
[----:B------:R-:W-:Y:S01]  /*05b0*/  NOP ;  /* 0x0000000000007918 */ /* 0x000fe20000000000 */
.L_x_5:
[----:B------:R-:W5:Y:S01]  /*05c0*/  SHFL.IDX PT, R6, R2, RZ, 0x1f ;  /* 0x00001fff02067589 */ /* 0x000f6200000e0000 */
[----:B------:R-:W-:Y:S01]  /*05d0*/  NOP ;  /* 0x0000000000007918 */ /* 0x000fe20000000000 */
[----:B-----5:R-:W-:-:S13]  /*05e0*/  ISETP.NE.AND P0, PT, R6, RZ, PT ;  /* 0x000000ff0600720c */ /* 0x020fda0003f05270 */
[----:B------:R-:W-:Y:S05]  /*05f0*/  @P0 BRA `(.L_x_6) ;  /* 0x0000000000580947 */ /* 0x000fea0003800000 */
[----:B-1----:R-:W1:Y:S01]  /*0600*/  S2UR UR5, SR_CgaCtaId ;  /* 0x00000000000579c3 */ /* 0x002e620000008800 */
[----:B------:R-:W-:Y:S01]  /*0610*/  UMOV UR4, 0x400 ;  /* 0x0000040000047882 */ /* 0x000fe20000000000 */
[----:B------:R-:W-:Y:S01]  /*0620*/  UMOV UR6, 0x20 ;  /* 0x0000002000067882 */ /* 0x000fe20000000000 */
[----:B------:R-:W-:Y:S01]  /*0630*/  UMOV UR7, 0x100 ;  /* 0x0000010000077882 */ /* 0x000fe20000000000 */
[----:B------:R-:W-:Y:S01]  /*0640*/  ELECT P0, URZ, PT ;  /* 0x00000000003f782f */ /* 0x000fe20003800000 */
[----:B-1----:R-:W-:Y:S02]  /*0650*/  ULEA UR8, UR5, UR4, 0x18 ;  /* 0x0000000405087291 */ /* 0x002fe4000f8ec03f */
[----:B------:R-:W-:-:S04]  /*0660*/  UIADD3 UR4, -UR6, 0x100000, URZ ;  /* 0x0010000006047890 */ /* 0x000fc8000fffe13f */
[----:B------:R-:W-:Y:S02]  /*0670*/  USHF.L.U32 UR5, UR4, 0xb, URZ ;  /* 0x0000000b04057899 */ /* 0x000fe4000800063f */
[----:B------:R-:W-:Y:S02]  /*0680*/  USHF.L.U32 UR4, UR4, 0x1, URZ ;  /* 0x0000000104047899 */ /* 0x000fe4000800063f */
[----:B------:R-:W-:-:S04]  /*0690*/  UIADD3 UR6, -UR7, 0x100000, URZ ;  /* 0x0010000007067890 */ /* 0x000fc8000fffe13f */
[----:B------:R-:W-:Y:S02]  /*06a0*/  USHF.L.U32 UR7, UR6, 0xb, URZ ;  /* 0x0000000b06077899 */ /* 0x000fe4000800063f */
[----:B------:R-:W-:Y:S01]  /*06b0*/  USHF.L.U32 UR6, UR6, 0x1, URZ ;  /* 0x0000000106067899 */ /* 0x000fe2000800063f */
[----:B------:R-:W1:Y:S03]  /*06c0*/  FENCE.VIEW.ASYNC.S ;  /* 0x00000000000073c6 */ /* 0x000e660000000000 */
[----:B-1----:R1:W1:Y:S08]  /*06d0*/  SYNCS.EXCH.64 URZ, [UR8+0x40], UR4 ;  /* 0x00004004083f75b2 */ /* 0x0022700008000100 */
[----:B------:R1:W1:Y:S01]  /*06e0*/  SYNCS.EXCH.64 URZ, [UR8+0x60], UR6 ;  /* 0x00006006083f75b2 */ /* 0x0002620008000100 */
[----:B------:R1:W1:Y:S01]  /*06f0*/  SYNCS.EXCH.64 URZ, [UR8+0x48], UR4 ;  /* 0x00004804083f75b2 */ /* 0x0002620008000100 */
[----:B------:R1:W1:Y:S01]  /*0700*/  SYNCS.EXCH.64 URZ, [UR8+0x68], UR6 ;  /* 0x00006806083f75b2 */ /* 0x0002620008000100 */
[----:B------:R1:W1:Y:S01]  /*0710*/  SYNCS.EXCH.64 URZ, [UR8+0x50], UR4 ;  /* 0x00005004083f75b2 */ /* 0x0002620008000100 */
[----:B------:R1:W1:Y:S01]  /*0720*/  SYNCS.EXCH.64 URZ, [UR8+0x70], UR6 ;  /* 0x00007006083f75b2 */ /* 0x0002620008000100 */
[----:B------:R1:W1:Y:S01]  /*0730*/  SYNCS.EXCH.64 URZ, [UR8+0x58], UR4 ;  /* 0x00005804083f75b2 */ /* 0x0002620008000100 */
[----:B------:R1:W1:Y:S01]  /*0740*/  SYNCS.EXCH.64 URZ, [UR8+0x78], UR6 ;  /* 0x00007806083f75b2 */ /* 0x0002620008000100 */
[----:B------:R-:W-:Y:S01]  /*0750*/  NOP ;  /* 0x0000000000007918 */ /* 0x000fe20000000000 */
.L_x_6:
[----:B------:R-:W-:Y:S01]  /*0760*/  SHF.R.S32.HI R9, RZ, 0x1f, R18 ;  /* 0x0000001fff097819 */ /* 0x000fe20000011412 */
[----:B------:R-:W5:Y:S01]  /*0770*/  SHFL.IDX PT, R2, R2, RZ, 0x1f ;  /* 0x00001fff02027589 */ /* 0x000f6200000e0000 */
[----:B-1----:R-:W1:Y:S01]  /*0780*/  S2UR UR8, SR_CTAID.X ;  /* 0x00000000000879c3 */ /* 0x002e620000002500 */
[----:B------:R-:W-:Y:S02]  /*0790*/  ELECT P0, URZ, PT ;  /* 0x00000000003f782f */ /* 0x000fe40003800000 */
[----:B------:R-:W-:Y:S01]  /*07a0*/  LEA.HI R9, R9, R18, RZ, 0x7 ;  /* 0x0000001209097211 */ /* 0x000fe200078f38ff */
[----:B------:R-:W2:Y:S01]  /*07b0*/  S2R R6, SR_CTAID.Y ;  /* 0x0000000000067919 */ /* 0x000ea20000002600 */
[----:B------:R-:W-:Y:S01]  /*07c0*/  SHF.R.S32.HI R12, RZ, 0x1f, R7 ;  /* 0x0000001fff0c7819 */ /* 0x000fe20000011407 */
[----:B------:R-:W-:Y:S01]  /*07d0*/  ULDC UR4, c[0x0][0x150] ;  /* 0x0000540000047ab9 */ /* 0x000fe20000000800 */
[----:B------:R-:W-:Y:S01]  /*07e0*/  LOP3.LUT R9, R9, 0xffffff80, RZ, 0xc0, !PT ;  /* 0xffffff8009097812 */ /* 0x000fe200078ec0ff */
[----:B------:R-:W-:Y:S01]  /*07f0*/  IMAD.MOV.U32 R152, RZ, RZ, 0x1 ;  /* 0x00000001ff987424 */ /* 0x000fe200078e00ff */
[----:B------:R-:W-:Y:S01]  /*0800*/  LEA.HI R12, R12, R7, RZ, 0x2 ;  /* 0x000000070c0c7211 */ /* 0x000fe200078f10ff */
[----:B------:R-:W-:Y:S01]  /*0810*/  NOP ;  /* 0x0000000000007918 */ /* 0x000fe20000000000 */
[----:B------:R-:W-:Y:S01]  /*0820*/  ISETP.NE.AND P4, PT, R0, RZ, PT ;  /* 0x000000ff0000720c */ /* 0x000fe20003f85270 */
[----:B------:R-:W-:Y:S01]  /*0830*/  IMAD.IADD R11, R18, 0x1, -R9 ;  /* 0x00000001120b7824 */ /* 0x000fe200078e0a09 */
[----:B------:R-:W-:Y:S01]  /*0840*/  LOP3.LUT R12, R12, 0x3ffffffc, RZ, 0xc0, !PT ;  /* 0x3ffffffc0c0c7812 */ /* 0x000fe200078ec0ff */
[----:B------:R-:W-:Y:S01]  /*0850*/  UMOV UR38, 0x1 ;  /* 0x0000000100267882 */ /* 0x000fe20000000000 */
[----:B------:R-:W-:-:S02]  /*0860*/  ISETP.NE.AND P5, PT, R10, RZ, PT ;  /* 0x000000ff0a00720c */ /* 0x000fc40003fa5270 */
[----:B------:R-:W-:Y:S02]  /*0870*/  SHF.R.S32.HI R8, RZ, 0x1f, R11 ;  /* 0x0000001fff087819 */ /* 0x000fe4000001140b */
[----:B------:R-:W-:Y:S02]  /*0880*/  IADD3 R12, R7, -R12, RZ ;  /* 0x8000000c070c7210 */ /* 0x000fe40007ffe0ff */
[----:B------:R-:W-:Y:S02]  /*0890*/  LEA.HI R8, R8, R11, RZ, 0x3 ;  /* 0x0000000b08087211 */ /* 0x000fe400078f18ff */
[----:B-----5:R-:W-:Y:S02]  /*08a0*/  ISETP.NE.OR P0, PT, R2, RZ, !P0 ;  /* 0x000000ff0200720c */ /* 0x020fe40004705670 */
[----:B-1----:R-:W-:Y:S02]  /*08b0*/  I2FP.F32.U32 R13, UR8 ;  /* 0x00000008000d7c45 */ /* 0x002fe40008201000 */
[----:B------:R-:W-:-:S02]  /*08c0*/  SHF.R.S32.HI R2, RZ, 0x3, R8 ;  /* 0x00000003ff027819 */ /* 0x000fc40000011408 */
[----:B------:R-:W-:Y:S01]  /*08d0*/  SHF.R.S32.HI R9, RZ, 0x1f, R8 ;  /* 0x0000001fff097819 */ /* 0x000fe20000011408 */
[----:B------:R-:W-:Y:S01]  /*08e0*/  FMUL R13, R13, UR4 ;  /* 0x000000040d0d7c20 */ /* 0x000fe20008400000 */
[----:B------:R-:W1:Y:S01]  /*08f0*/  LDC R8, c[0x0][0x144] ;  /* 0x00005100ff087b82 */ /* 0x000e620000000800 */
[----:B------:R-:W-:Y:S01]  /*0900*/  ULDC UR4, c[0x0][0x154] ;  /* 0x0000550000047ab9 */ /* 0x000fe20000000800 */
[----:B------:R-:W-:Y:S02]  /*0910*/  LEA.HI R9, R9, R2, RZ, 0x2 ;  /* 0x0000000209097211 */ /* 0x000fe400078f10ff */
[----:B--2---:R-:W-:Y:S01]  /*0920*/  I2FP.F32.U32 R14, R6 ;  /* 0x00000006000e7245 */ /* 0x004fe20000201000 */
[----:B------:R-:W2:Y:S01]  /*0930*/  F2I.U32.TRUNC.NTZ R13, R13 ;  /* 0x0000000d000d7305 */ /* 0x000ea2000020f000 */
[----:B------:R-:W-:Y:S01]  /*0940*/  LOP3.LUT R9, R9, 0xfffffffc, RZ, 0xc0, !PT ;  /* 0xfffffffc09097812 */ /* 0x000fe200078ec0ff */
[----:B------:R-:W-:Y:S01]  /*0950*/  VOTEU.ALL UP0, P0 ;  /* 0x00000000003f7886 */ /* 0x000fe20000000000 */
[----:B------:R-:W-:Y:S01]  /*0960*/  VOTEU.ALL UP1, P0 ;  /* 0x00000000003f7886 */ /* 0x000fe20000020000 */
[----:B------:R-:W-:Y:S01]  /*0970*/  FMUL R14, R14, UR4 ;  /* 0x000000040e0e7c20 */ /* 0x000fe20008400000 */
[----:B------:R-:W-:Y:S01]  /*0980*/  UMOV UR4, 0x20 ;  /* 0x0000002000047882 */ /* 0x000fe20000000000 */
[----:B------:R-:W-:Y:S01]  /*0990*/  IMAD.IADD R9, R2, 0x1, -R9 ;  /* 0x0000000102097824 */ /* 0x000fe200078e0a09 */
[----:B------:R-:W5:Y:S01]  /*09a0*/  @!UP0 S2UR UR7, SR_CgaCtaId ;  /* 0x00000000000789c3 */ /* 0x000f620000008800 */
[----:B------:R-:W-:Y:S01]  /*09b0*/  @!UP0 UMOV UR6, 0x400 ;  /* 0x0000040000068882 */ /* 0x000fe20000000000 */
[----:B------:R-:W-:-:S04]  /*09c0*/  @!UP0 UIADD3 UR4, -UR4, 0x100000, URZ ;  /* 0x0010000004048890 */ /* 0x000fc8000fffe13f */
[----:B------:R-:W-:Y:S02]  /*09d0*/  @!UP0 USHF.L.U32 UR5, UR4, 0xb, URZ ;  /* 0x0000000b04058899 */ /* 0x000fe4000800063f */
[----:B------:R-:W-:Y:S01]  /*09e0*/  @!UP0 USHF.L.U32 UR4, UR4, 0x1, URZ ;  /* 0x0000000104048899 */ /* 0x000fe2000800063f */
[----:B------:R-:W-:Y:S01]  /*09f0*/  IMAD R12, R12, 0x4, R9 ;  /* 0x000000040c0c7824 */ /* 0x000fe200078e0209 */
[----:B------:R-:W3:Y:S03]  /*0a00*/  F2I.U32.TRUNC.NTZ R14, R14 ;  /* 0x0000000e000e7305 */ /* 0x000ee6000020f000 */
[C---:B------:R-:W-:Y:S01]  /*0a10*/  IMAD.SHL.U32 R153, R12.reuse, 0x4, RZ ;  /* 0x000000040c997824 */ /* 0x040fe200078e00ff */
[----:B------:R-:W-:Y:S01]  /*0a20*/  LEA.HI R2, R12, R12, RZ, 0x1 ;  /* 0x0000000c0c027211 */ /* 0x000fe200078f08ff */
[----:B--2---:R-:W-:Y:S01]  /*0a30*/  IMAD.MOV R15, RZ, RZ, -R13 ;  /* 0x000000ffff0f7224 */ /* 0x004fe200078e0a0d */
[----:B------:R-:W2:Y:S02]  /*0a40*/  LDC R9, c[0x0][0x148] ;  /* 0x00005200ff097b82 */ /* 0x000ea40000000800 */
[----:B------:R-:W-:Y:S01]  /*0a50*/  LOP3.LUT R13, R2, 0xfffffffe, RZ, 0xc0, !PT ;  /* 0xfffffffe020d7812 */ /* 0x000fe200078ec0ff */
[----:B-1----:R-:W-:Y:S01]  /*0a60*/  IMAD R8, R8, R15, UR8 ;  /* 0x0000000808087e24 */ /* 0x002fe2000f8e020f */
[----:B------:R-:W-:-:S02]  /*0a70*/  LOP3.LUT R153, R12, 0xc, R153, 0x78, !PT ;  /* 0x0000000c0c997812 */ /* 0x000fc400078e7899 */
[----:B------:R-:W-:Y:S02]  /*0a80*/  IADD3 R13, R12, -R13, RZ ;  /* 0x8000000d0c0d7210 */ /* 0x000fe40007ffe0ff */
[----:B------:R-:W1:Y:S01]  /*0a90*/  LDC R15, c[0x0][0x140] ;  /* 0x00005000ff0f7b82 */ /* 0x000e620000000800 */
[----:B---3--:R-:W-:Y:S01]  /*0aa0*/  IMAD.MOV R23, RZ, RZ, -R14 ;  /* 0x000000ffff177224 */ /* 0x008fe200078e0a0e */
[----:B------:R-:W-:Y:S02]  /*0ab0*/  ISETP.NE.AND P1, PT, R13, R8, PT ;  /* 0x000000080d00720c */ /* 0x000fe40003f25270 */
[----:B------:R-:W-:Y:S01]  /*0ac0*/  IADD3 R12, R10, -0x1, RZ ;  /* 0xffffffff0a0c7810 */ /* 0x000fe20007ffe0ff */
[----:B-----5:R-:W-:Y:S01]  /*0ad0*/  @!UP0 ULEA UR6, UR7, UR6, 0x18 ;  /* 0x0000000607068291 */ /* 0x020fe2000f8ec03f */
[----:B------:R-:W-:Y:S01]  /*0ae0*/  VOTEU.ALL UP0, P0 ;  /* 0x00000000003f7886 */ /* 0x000fe20000000000 */
[----:B------:R-:W-:-:S04]  /*0af0*/  LOP3.LUT P0, RZ, R11, 0x7, RZ, 0xc0, !PT ;  /* 0x000000070bff7812 */ /* 0x000fc8000780c0ff */
[----:B------:R-:W-:-:S04]  /*0b00*/  ISETP.LT.U32.AND P0, PT, R153, 0x2, !P0 ;  /* 0x000000029900780c */ /* 0x000fc80004701070 */
[----:B------:R-:W-:Y:S01]  /*0b10*/  @P1 LEA.HI R2, R153, R153, RZ, 0x1 ;  /* 0x0000009999021211 */ /* 0x000fe200078f08ff */
[----:B--2---:R-:W-:Y:S01]  /*0b20*/  IMAD R13, R9, R23, R6 ;  /* 0x00000017090d7224 */ /* 0x004fe200078e0206 */
[----:B------:R-:W-:Y:S01]  /*0b30*/  SEL R11, RZ, 0x1, !P0 ;  /* 0x00000001ff0b7807 */ /* 0x000fe20004000000 */
[----:B------:R-:W2:Y:S02]  /*0b40*/  FENCE.VIEW.ASYNC.S ;  /* 0x00000000000073c6 */ /* 0x000ea40000000000 */
[----:B--2---:R2:W3:Y:S01]  /*0b50*/  @!UP0 SYNCS.EXCH.64 URZ, [UR6+0x80], UR4 ;  /* 0x00008004063f85b2 */ /* 0x0044e20008000100 */
[----:B------:R-:W-:Y:S02]  /*0b60*/  @P1 SHF.R.S32.HI R2, RZ, 0x1, R2 ;  /* 0x00000001ff021819 */ /* 0x000fe40000011402 */
[----:B------:R-:W-:Y:S02]  /*0b70*/  ISETP.GE.U32.AND P0, PT, R12, 0x2, PT ;  /* 0x000000020c00780c */ /* 0x000fe40003f06070 */
[----:B------:R-:W-:-:S02]  /*0b80*/  @P1 ISETP.NE.AND P6, PT, R2, R13, PT ;  /* 0x0000000d0200120c */ /* 0x000fc40003fc5270 */
[----:B-1----:R-:W-:Y:S02]  /*0b90*/  ISETP.EQ.U32.AND P3, PT, R15, 0x1, PT ;  /* 0x000000010f00780c */ /* 0x002fe40003f62070 */
[----:B------:R-:W-:Y:S02]  /*0ba0*/  @P1 SEL R152, RZ, 0x1, P6 ;  /* 0x00000001ff981807 */ /* 0x000fe40003000000 */
[C---:B------:R-:W-:Y:S02]  /*0bb0*/  ISETP.EQ.OR P1, PT, R0.reuse, 0x3, !P4 ;  /* 0x000000030000780c */ /* 0x040fe40006722670 */
[----:B------:R-:W-:Y:S02]  /*0bc0*/  ISETP.EQ.AND P6, PT, R0, 0x2, !P5 ;  /* 0x000000020000780c */ /* 0x000fe40006fc2270 */
[----:B------:R-:W-:Y:S01]  /*0bd0*/  ISETP.EQ.AND P1, PT, R10, RZ, P1 ;  /* 0x000000ff0a00720c */ /* 0x000fe20000f22270 */
[----:B------:R2:W1:Y:S01]  /*0be0*/  @!UP1 SYNCS.EXCH.64 URZ, [UR6+0x88], UR4 ;  /* 0x00008804063f95b2 */ /* 0x0004620008000100 */
[----:B------:R-:W-:Y:S01]  /*0bf0*/  SEL R19, RZ, 0x1, !P6 ;  /* 0x00000001ff137807 */ /* 0x000fe20007000000 */
[----:B------:R-:W-:Y:S01]  /*0c00*/  NOP ;  /* 0x0000000000007918 */ /* 0x000fe20000000000 */
[----:B------:R-:W-:-:S02]  /*0c10*/  SEL R22, RZ, 0x1, !P1 ;  /* 0x00000001ff167807 */ /* 0x000fc40004800000 */
[----:B------:R-:W-:Y:S02]  /*0c20*/  LOP3.LUT R152, R152, R11, RZ, 0xc0, !PT ;  /* 0x0000000b98987212 */ /* 0x000fe400078ec0ff */
[----:B------:R-:W-:Y:S02]  /*0c30*/  SEL R19, R19, 0x2, P0 ;  /* 0x0000000213137807 */ /* 0x000fe40000000000 */
[----:B------:R-:W-:Y:S01]  /*0c40*/  SEL R22, R22, 0x2, P0 ;  /* 0x0000000216167807 */ /* 0x000fe20000000000 */
[----:B--23--:R-:W-:Y:S06]  /*0c50*/  @!P3 BRA `(.L_x_7) ;  /* 0x000000000008b947 */ /* 0x00cfec0003800000 */
[----:B-1--4-:R-:W-:Y:S01]  /*0c60*/  UCGABAR_ARV ;  /* 0x00000000000079c7 */ /* 0x012fe20008000000 */
[----:B------:R-:W-:Y:S05]  /*0c70*/  BRA `(.L_x_8) ;  /* 0x0000000000047947 */ /* 0x000fea0003800000 */
.L_x_7:
[----:B-1--4-:R-:W-:Y:S01]  /*0c80*/  NOP ;  /* 0x0000000000007918 */ /* 0x012fe20000000000 */
.L_x_8:
[----:B------:R-:W1:Y:S01]  /*0c90*/  LDC R2, c[0x0][0x904] ;  /* 0x00024100ff027b82 */ /* 0x000e620000000800 */
[----:B------:R-:W-:Y:S02]  /*0ca0*/  IMAD.U32 R10, RZ, RZ, UR8 ;  /* 0x00000008ff0a7e24 */ /* 0x000fe4000f8e00ff */
[----:B------:R-:W-:Y:S01]  /*0cb0*/  IMAD.MOV.U32 R11, RZ, RZ, RZ ;  /* 0x000000ffff0b7224 */ /* 0x000fe200078e00ff */
[----:B-1----:R-:W-:-:S04]  /*0cc0*/  ISETP.NE.AND P1, PT, R2, 0x1, PT ;  /* 0x000000010200780c */ /* 0x002fc80003f25270 */
[----:B------:R-:W-:-:S09]  /*0cd0*/  P2R R7, PR, RZ, 0x2 ;  /* 0x00000002ff077803 */ /* 0x000fd20000000000 */
[----:B------:R-:W1:Y:S01]  /*0ce0*/  @P1 LDC R17, c[0x0][0x10] ;  /* 0x00000400ff111b82 */ /* 0x000e620000000800 */
[----:B------:R-:W-:Y:S01]  /*0cf0*/  @P1 IMAD.MOV.U32 R7, RZ, RZ, RZ ;  /* 0x000000ffff071224 */ /* 0x000fe200078e00ff */
[----:B------:R-:W-:-:S06]  /*0d00*/  @P1 MOV R15, RZ ;  /* 0x000000ff000f1202 */ /* 0x000fcc0000000f00 */
[----:B------:R-:W2:Y:S01]  /*0d10*/  @!P1 LDC R13, c[0x0][0xc] ;  /* 0x00000300ff0d9b82 */ /* 0x000ea20000000800 */
[----:B------:R-:W-:Y:S01]  /*0d20*/  ULDC UR4, c[0x0][0xc] ;  /* 0x0000030000047ab9 */ /* 0x000fe20000000800 */
[----:B------:R-:W-:Y:S01]  /*0d30*/  ULDC UR5, c[0x0][0x10] ;  /* 0x0000040000057ab9 */ /* 0x000fe20000000800 */
[----:B------:R-:W-:Y:S01]  /*0d40*/  ULDC UR6, c[0x0][0x14] ;  /* 0x0000050000067ab9 */ /* 0x000fe20000000800 */
[----:B------:R-:W-:-:S04]  /*0d50*/  UIMAD.WIDE.U32 UR4, UR4, UR5, URZ ;  /* 0x00000005040472a5 */ /* 0x000fc8000f8e003f */
[----:B------:R-:W-:Y:S02]  /*0d60*/  UIMAD.WIDE.U32 UR40, UR4, UR6, URZ ;  /* 0x00000006042872a5 */ /* 0x000fe4000f8e003f */
[----:B------:R-:W-:-:S04]  /*0d70*/  UIMAD UR39, UR5, UR6, URZ ;  /* 0x00000006052772a4 */ /* 0x000fc8000f8e023f */
[----:B------:R-:W-:Y:S01]  /*0d80*/  UIADD3 UR39, UR41, UR39, URZ ;  /* 0x0000002729277290 */ /* 0x000fe2000fffe03f */
[----:B-1----:R-:W-:-:S04]  /*0d90*/  @P1 IMAD.WIDE.U32 R16, R17, UR8, R6 ;  /* 0x0000000811101c25 */ /* 0x002fc8000f8e0006 */
[----:B------:R-:W-:Y:S02]  /*0da0*/  @P1 IMAD.IADD R17, R17, 0x1, R15 ;  /* 0x0000000111111824 */ /* 0x000fe400078e020f */
[----:B--2---:R-:W-:-:S04]  /*0db0*/  @!P1 IMAD.WIDE.U32 R10, R6, R13, R10 ;  /* 0x0000000d060a9225 */ /* 0x004fc800078e000a */
[----:B------:R-:W-:Y:S02]  /*0dc0*/  @!P1 IMAD.MOV.U32 R16, RZ, RZ, R10 ;  /* 0x000000ffff109224 */ /* 0x000fe400078e000a */
[----:B------:R-:W-:Y:S01]  /*0dd0*/  @!P1 IMAD.MOV.U32 R17, RZ, RZ, R11 ;  /* 0x000000ffff119224 */ /* 0x000fe200078e000b */
[----:B------:R-:W-:Y:S06]  /*0de0*/  @!P3 BRA `(.L_x_9) ;  /* 0x00000000000cb947 */ /* 0x000fec0003800000 */
[----:B------:R-:W-:Y:S01]  /*0df0*/  UCGABAR_WAIT ;  /* 0x0000000000007dc7 */ /* 0x000fe20008000000 */
[----:B------:R-:W-:Y:S01]  /*0e00*/  CCTL.IVALL ;  /* 0x00000000ff00798f */ /* 0x000fe20002000000 */
[----:B------:R-:W-:Y:S05]  /*0e10*/  BRA `(.L_x_10) ;  /* 0x0000000000047947 */ /* 0x000fea0003800000 */
.L_x_9:
[----:B------:R-:W-:Y:S06]  /*0e20*/  BAR.SYNC.DEFER_BLOCKING 0x0 ;  /* 0x0000000000007b1d */ /* 0x000fec0000010000 */
.L_x_10:
[----:B------:R-:W1:Y:S01]  /*0e30*/  S2UR UR37, SR_CgaCtaId ;  /* 0x00000000002579c3 */ /* 0x000e620000008800 */
[----:B------:R-:W-:Y:S04]  /*0e40*/  BSSY B6, `(.L_x_11) ;  /* 0x0000934000067945 */ /* 0x000fe80003800000 */
[----:B------:R-:W-:Y:S05]  /*0e50*/  @!P5 BRA `(.L_x_12) ;  /* 0x00000064007cd947 */ /* 0x000fea0003800000 */
[----:B------:R-:W-:-:S13]  /*0e60*/  ISETP.GT.U32.AND P0, PT, R12, 0x1, PT ;  /* 0x000000010c00780c */ /* 0x000fda0003f04070 */
[----:B------:R-:W-:Y:S05]  /*0e70*/  @P0 BRA `(.L_x_13) ;  /* 0x0000009000c00947 */ /* 0x000fea0003800000 */
[----:B------:R-:W-:Y:S01]  /*0e80*/  ULDC.64 UR4, c[0x0][0x8f8] ;  /* 0x00023e0000047ab9 */ /* 0x000fe20000000a00 */
[----:B------:R-:W-:Y:S01]  /*0e90*/  UMOV UR47, 0xffffffff ;  /* 0xffffffff002f7882 */ /* 0x000fe20000000000 */
[----:B------:R-:W-:Y:S01]  /*0ea0*/  ISETP.GE.U32.AND P0, PT, R16, UR4, PT ;  /* 0x0000000410007c0c */ /* 0x000fe2000bf06070 */
[----:B------:R-:W-:Y:S01]  /*0eb0*/  IMAD.MOV.U32 R155, RZ, RZ, -0x1 ;  /* 0xffffffffff9b7424 */ /* 0x000fe200078e00ff */
[----:B------:R-:W-:Y:S02]  /*0ec0*/  PRMT R154, RZ, 0x7610, R154 ;  /* 0x00007610ff9a7816 */ /* 0x000fe4000000009a */
[----:B------:R-:W-:Y:S02]  /*0ed0*/  ISETP.GE.U32.AND.EX P0, PT, R17, UR5, PT, P0 ;  /* 0x0000000511007c0c */ /* 0x000fe4000bf06100 */
[----:B------:R-:W-:Y:S02]  /*0ee0*/  MOV R156, 0xffffffff ;  /* 0xffffffff009c7802 */ /* 0x000fe40000000f00 */
[----:B------:R-:W-:-:S09]  /*0ef0*/  PRMT R0, RZ, 0x7610, R0 ;  /* 0x00007610ff007816 */ /* 0x000fd20000000000 */
[----:B------:R-:W-:Y:S05]  /*0f00*/  @P0 BRA `(.L_x_14) ;  /* 0x0000000400240947 */ /* 0x000fea0003800000 */
[----:B------:R-:W2:Y:S01]  /*0f10*/  LDC.64 R20, c[0x0][0x8d0] ;  /* 0x00023400ff147b82 */ /* 0x000ea20000000a00 */
[----:B------:R-:W-:Y:S02]  /*0f20*/  IMAD.MOV.U32 R4, RZ, RZ, R16 ;  /* 0x000000ffff047224 */ /* 0x000fe400078e0010 */
[----:B------:R-:W-:-:S05]  /*0f30*/  IMAD.MOV.U32 R5, RZ, RZ, R17 ;  /* 0x000000ffff057224 */ /* 0x000fca00078e0011 */
[----:B------:R-:W3:Y:S08]  /*0f40*/  LDC R0, c[0x0][0x8d8] ;  /* 0x00023600ff007b82 */ /* 0x000ef00000000800 */
[----:B------:R-:W4:Y:S01]  /*0f50*/  LDC.64 R24, c[0x0][0x8c8] ;  /* 0x00023200ff187b82 */ /* 0x000f220000000a00 */
[----:B--2---:R-:W-:-:S04]  /*0f60*/  ISETP.NE.U32.AND P0, PT, R20, RZ, PT ;  /* 0x000000ff1400720c */ /* 0x004fc80003f05070 */
[----:B------:R-:W-:-:S13]  /*0f70*/  ISETP.NE.AND.EX P0, PT, R21, RZ, PT, P0 ;  /* 0x000000ff1500720c */ /* 0x000fda0003f05300 */
[----:B---34-:R-:W-:Y:S05]  /*0f80*/  @!P0 BRA `(.L_x_15) ;  /* 0x0000000000288947 */ /* 0x018fea0003800000 */
[----:B------:R-:W2:Y:S02]  /*0f90*/  LDC R3, c[0x0][0x8dc] ;  /* 0x00023700ff037b82 */ /* 0x000ea40000000800 */
[----:B--2---:R-:W-:-:S04]  /*0fa0*/  IADD3 R3, P0, R16, R3, RZ ;  /* 0x0000000310037210 */ /* 0x004fc80007f1e0ff */
[----:B------:R-:W-:-:S05]  /*0fb0*/  IADD3.X R15, RZ, R17, RZ, P0, !PT ;  /* 0x00000011ff0f7210 */ /* 0x000fca00007fe4ff */
[----:B------:R-:W-:-:S04]  /*0fc0*/  IMAD.WIDE.U32 R4, R15, R20, RZ ;  /* 0x000000140f047225 */ /* 0x000fc800078e00ff */
[----:B------:R-:W-:-:S04]  /*0fd0*/  IMAD.WIDE.U32 R10, P0, R3, R21, R4 ;  /* 0x00000015030a7225 */ /* 0x000fc80007800004 */
[----:B------:R-:W-:-:S04]  /*0fe0*/  IMAD.WIDE.U32 R4, R3, R20, RZ ;  /* 0x0000001403047225 */ /* 0x000fc800078e00ff */
[----:B------:R-:W-:Y:S01]  /*0ff0*/  IMAD.X R13, RZ, RZ, RZ, P0 ;  /* 0x000000ffff0d7224 */ /* 0x000fe200000e06ff */
[----:B------:R-:W-:Y:S01]  /*1000*/  IADD3 RZ, P0, R5, R10, RZ ;  /* 0x0000000a05ff7210 */ /* 0x000fe20007f1e0ff */
[----:B------:R-:W-:-:S04]  /*1010*/  IMAD.MOV.U32 R12, RZ, RZ, R11 ;  /* 0x000000ffff0c7224 */ /* 0x000fc800078e000b */
[----:B------:R-:W-:-:S08]  /*1020*/  IMAD.WIDE.U32.X R4, R15, R21, R12, P0 ;  /* 0x000000150f047225 */ /* 0x000fd000000e040c */
.L_x_15:
[----:B------:R-:W2:Y:S01]  /*1030*/  LDC.64 R20, c[0x0][0x8e8] ;  /* 0x00023a00ff147b82 */ /* 0x000ea20000000a00 */
[-CC-:B------:R-:W-:Y:S01]  /*1040*/  SHF.R.U64 R27, R4, R0.reuse, R5.reuse ;  /* 0x00000000041b7219 */ /* 0x180fe20000001205 */
[----:B------:R-:W-:Y:S01]  /*1050*/  ULDC UR4, c[0x0][0x900] ;  /* 0x0002400000047ab9 */ /* 0x000fe20000000800 */
[----:B------:R-:W-:Y:S01]  /*1060*/  SHF.R.U32.HI R0, RZ, R0, R5 ;  /* 0x00000000ff007219 */ /* 0x000fe20000011605 */
[----:B------:R-:W-:Y:S01]  /*1070*/  IMAD R23, R9, R23, R6 ;  /* 0x0000001709177224 */ /* 0x000fe200078e0206 */
[----:B------:R-:W-:-:S03]  /*1080*/  IADD3 R3, P0, RZ, -R27, RZ ;  /* 0x8000001bff037210 */ /* 0x000fc60007f1e0ff */
[----:B------:R-:W3:Y:S02]  /*1090*/  LDC R10, c[0x0][0x8c0] ;  /* 0x00023000ff0a7b82 */ /* 0x000ee40000000800 */
[----:B------:R-:W-:-:S04]  /*10a0*/  IMAD.X R5, RZ, RZ, ~R0, P0 ;  /* 0x000000ffff057224 */ /* 0x000fc800000e0e00 */
[-C--:B------:R-:W-:Y:S02]  /*10b0*/  IMAD R0, R5, R24.reuse, RZ ;  /* 0x0000001805007224 */ /* 0x080fe400078e02ff */
[----:B------:R-:W4:Y:S01]  /*10c0*/  LDC R7, c[0x0][0x8b0] ;  /* 0x00022c00ff077b82 */ /* 0x000f220000000800 */
[----:B------:R-:W-:-:S04]  /*10d0*/  IMAD.WIDE.U32 R4, R3, R24, R16 ;  /* 0x0000001803047225 */ /* 0x000fc800078e0010 */
[----:B------:R-:W-:-:S03]  /*10e0*/  IMAD R3, R3, R25, R0 ;  /* 0x0000001903037224 */ /* 0x000fc600078e0200 */
[----:B------:R-:W1:Y:S01]  /*10f0*/  LDC R15, c[0x0][0x8a8] ;  /* 0x00022a00ff0f7b82 */ /* 0x000e620000000800 */
[----:B--2---:R-:W-:Y:S02]  /*1100*/  ISETP.NE.U32.AND P0, PT, R20, RZ, PT ;  /* 0x000000ff1400720c */ /* 0x004fe40003f05070 */
[----:B------:R-:W-:Y:S02]  /*1110*/  IADD3 R3, R5, R3, RZ ;  /* 0x0000000305037210 */ /* 0x000fe40007ffe0ff */
[----:B------:R-:W-:-:S03]  /*1120*/  ISETP.NE.AND.EX P0, PT, R21, RZ, PT, P0 ;  /* 0x000000ff1500720c */ /* 0x000fc60003f05300 */
[----:B------:R-:W2:Y:S01]  /*1130*/  LDC R12, c[0x0][0x8f0] ;  /* 0x00023c00ff0c7b82 */ /* 0x000ea20000000800 */
[-CC-:B---3--:R-:W-:Y:S02]  /*1140*/  SHF.R.U64 R13, R4, R10.reuse, R3.reuse ;  /* 0x0000000a040d7219 */ /* 0x188fe40000001203 */
[----:B------:R-:W-:-:S05]  /*1150*/  SHF.R.U32.HI R0, RZ, R10, R3 ;  /* 0x0000000aff007219 */ /* 0x000fca0000011603 */
[----:B------:R-:W3:Y:S01]  /*1160*/  LDC R14, c[0x0][0x8e0] ;  /* 0x00023800ff0e7b82 */ /* 0x000ee20000000800 */
[-CC-:B----4-:R-:W-:Y:S02]  /*1170*/  SHF.R.U64 R25, R13, R7.reuse, R0.reuse ;  /* 0x000000070d197219 */ /* 0x190fe40000001200 */
[----:B------:R-:W-:Y:S01]  /*1180*/  SHF.R.U32.HI R3, RZ, R7, R0 ;  /* 0x00000007ff037219 */ /* 0x000fe20000011600 */
[----:B------:R-:W-:-:S03]  /*1190*/  IMAD.MOV.U32 R0, RZ, RZ, -0x1 ;  /* 0xffffffffff007424 */ /* 0x000fc600078e00ff */
[--C-:B------:R-:W-:Y:S01]  /*11a0*/  SHF.R.U64 R26, R25, UR4, R3.reuse ;  /* 0x00000004191a7c19 */ /* 0x100fe20008001203 */
[----:B------:R-:W4:Y:S01]  /*11b0*/  LDC R24, c[0x0][0x8b8] ;  /* 0x00022e00ff187b82 */ /* 0x000f220000000800 */
[----:B------:R-:W-:Y:S02]  /*11c0*/  SHF.L.U32 R0, R0, UR4, RZ ;  /* 0x0000000400007c19 */ /* 0x000fe400080006ff */
[----:B------:R-:W-:Y:S01]  /*11d0*/  SHF.R.U32.HI R5, RZ, UR4, R3 ;  /* 0x00000004ff057c19 */ /* 0x000fe20008011603 */
[----:B------:R-:W-:Y:S01]  /*11e0*/  IMAD.MOV.U32 R4, RZ, RZ, R26 ;  /* 0x000000ffff047224 */ /* 0x000fe200078e001a */
[----:B------:R-:W-:Y:S01]  /*11f0*/  LOP3.LUT R0, RZ, R0, RZ, 0x33, !PT ;  /* 0x00000000ff007212 */ /* 0x000fe200078e33ff */
[----:B-1----:R-:W-:Y:S06]  /*1200*/  @!P0 BRA `(.L_x_16) ;  /* 0x0000000000288947 */ /* 0x002fec0003800000 */
[----:B------:R-:W1:Y:S02]  /*1210*/  LDC R3, c[0x0][0x8f4] ;  /* 0x00023d00ff037b82 */ /* 0x000e640000000800 */
[----:B-1----:R-:W-:-:S05]  /*1220*/  IADD3 R3, P0, R26, R3, RZ ;  /* 0x000000031a037210 */ /* 0x002fca0007f1e0ff */
[----:B------:R-:W-:-:S04]  /*1230*/  IMAD.X R9, RZ, RZ, R5, P0 ;  /* 0x000000ffff097224 */ /* 0x000fc800000e0605 */
[----:B------:R-:W-:-:S04]  /*1240*/  IMAD.WIDE.U32 R4, R9, R20, RZ ;  /* 0x0000001409047225 */ /* 0x000fc800078e00ff */
[----:B------:R-:W-:-:S04]  /*1250*/  IMAD.WIDE.U32 R6, P0, R3, R21, R4 ;  /* 0x0000001503067225 */ /* 0x000fc80007800004 */
[----:B------:R-:W-:Y:S01]  /*1260*/  IMAD.WIDE.U32 R4, R3, R20, RZ ;  /* 0x0000001403047225 */ /* 0x000fe200078e00ff */
[----:B------:R-:W-:-:S03]  /*1270*/  IADD3.X R11, RZ, RZ, RZ, P0, !PT ;  /* 0x000000ffff0b7210 */ /* 0x000fc600007fe4ff */
[----:B------:R-:W-:Y:S01]  /*1280*/  IMAD.MOV.U32 R10, RZ, RZ, R7 ;  /* 0x000000ffff0a7224 */ /* 0x000fe200078e0007 */
[----:B------:R-:W-:-:S05]  /*1290*/  IADD3 RZ, P0, R5, R6, RZ ;  /* 0x0000000605ff7210 */ /* 0x000fca0007f1e0ff */
[----:B------:R-:W-:-:S08]  /*12a0*/  IMAD.WIDE.U32.X R4, R9, R21, R10, P0 ;  /* 0x0000001509047225 */ /* 0x000fd000000e040a */
.L_x_16:
[----:B--2---:R-:W-:Y:S01]  /*12b0*/  SHF.R.U64 R3, R4, R12, R5 ;  /* 0x0000000c04037219 */ /* 0x004fe20000001205 */
[----:B------:R-:W-:Y:S01]  /*12c0*/  USHF.L.U32 UR4, UR38, UR4, URZ ;  /* 0x0000000426047299 */ /* 0x000fe2000800063f */
[----:B------:R-:W-:Y:S01]  /*12d0*/  LOP3.LUT R0, R25, R0, RZ, 0xc0, !PT ;  /* 0x0000000019007212 */ /* 0x000fe200078ec0ff */
[----:B------:R-:W-:Y:S01]  /*12e0*/  VIADD R4, R15, 0xffffffff ;  /* 0xffffffff0f047836 */ /* 0x000fe20000000000 */
[C---:B------:R-:W-:Y:S02]  /*12f0*/  IADD3 R5, -R3.reuse, RZ, RZ ;  /* 0x000000ff03057210 */ /* 0x040fe40007ffe1ff */
[----:B------:R-:W-:Y:S01]  /*1300*/  SEL R8, R8, R23, !P1 ;  /* 0x0000001708087207 */ /* 0x000fe20004800000 */
[----:B------:R-:W-:Y:S01]  /*1310*/  IMAD R3, R3, UR4, R0 ;  /* 0x0000000403037c24 */ /* 0x000fe2000f8e0200 */
[----:B------:R-:W-:Y:S01]  /*1320*/  LOP3.LUT R4, R13, R4, RZ, 0xc0, !PT ;  /* 0x000000040d047212 */ /* 0x000fe200078ec0ff */
[----:B---3--:R-:W-:Y:S01]  /*1330*/  IMAD R0, R5, R14, R26 ;  /* 0x0000000e05007224 */ /* 0x008fe200078e021a */
[----:B------:R-:W-:Y:S01]  /*1340*/  R2UR UR47, R27 ;  /* 0x000000001b2f72ca */ /* 0x000fe200000e0000 */
[----:B----4-:R-:W-:-:S02]  /*1350*/  IMAD R8, R3, R24, R8 ;  /* 0x0000001803087224 */ /* 0x010fc400078e0208 */
[----:B------:R-:W-:Y:S02]  /*1360*/  IMAD R3, R0, R15, R4 ;  /* 0x0000000f00037224 */ /* 0x000fe400078e0204 */
[----:B------:R-:W-:-:S03]  /*1370*/  IMAD.MOV.U32 R0, RZ, RZ, 0x1 ;  /* 0x00000001ff007424 */ /* 0x000fc600078e00ff */
[----:B------:R-:W-:Y:S02]  /*1380*/  SEL R155, R3, R8, !P1 ;  /* 0x00000008039b7207 */ /* 0x000fe40004800000 */
[----:B------:R-:W-:-:S07]  /*1390*/  SEL R156, R8, R3, !P1 ;  /* 0x00000003089c7207 */ /* 0x000fce0004800000 */
.L_x_14:
[----:B------:R-:W-:-:S08]  /*13a0*/  NOP ;  /* 0x0000000000007918 */ /* 0x000fd00000000000 */
[----:B------:R-:W2:Y:S02]  /*13b0*/  USETMAXREG.TRY_ALLOC.CTAPOOL UP0, 0xe8 ;  /* 0x000000e8000079c8 */ /* 0x000ea40008000600 */
[----:B--2---:R-:W-:-:S13]  /*13c0*/  PLOP3.LUT P0, PT, PT, PT, UP0, 0x80, 0x0 ;  /* 0x000000000000781c */ /* 0x004fda0003f0f008 */
[----:B------:R-:W-:Y:S05]  /*13d0*/  @!P0 BRA `(.L_x_14) ;  /* 0xfffffffc00f08947 */ /* 0x000fea000383ffff */
[----:B------:R-:W-:Y:S02]  /*13e0*/  ULDC.64 UR4, c[0x0][0x590] ;  /* 0x0001640000047ab9 */ /* 0x000fe40000000a00 */
[----:B------:R-:W-:Y:S01]  /*13f0*/  IMAD.U32 R167, RZ, RZ, UR4 ;  /* 0x00000004ffa77e24 */ /* 0x000fe2000f8e00ff */
[----:B------:R-:W-:-:S04]  /*1400*/  MOV R168, UR5 ;  /* 0x0000000500a87c02 */ /* 0x000fc80008000f00 */
[----:B------:R-:W-:-:S04]  /*1410*/  ISETP.NE.U32.AND P0, PT, R167, RZ, PT ;  /* 0x000000ffa700720c */ /* 0x000fc80003f05070 */
[----:B------:R-:W-:-:S13]  /*1420*/  ISETP.NE.AND.EX P0, PT, R168, RZ, PT, P0 ;  /* 0x000000ffa800720c */ /* 0x000fda0003f05300 */
[----:B------:R-:W-:Y:S05]  /*1430*/  @P0 BRA `(.L_x_17) ;  /* 0x00000000002c0947 */ /* 0x000fea0003800000 */
[----:B------:R-:W-:Y:S02]  /*1440*/  ULDC.64 UR4, c[0x0][0x588] ;  /* 0x0001620000047ab9 */ /* 0x000fe40000000a00 */
[----:B------:R-:W-:-:S04]  /*1450*/  ISETP.NE.U32.AND P0, PT, RZ, UR4, PT ;  /* 0x00000004ff007c0c */ /* 0x000fc8000bf05070 */
[----:B------:R-:W-:-:S13]  /*1460*/  ISETP.NE.AND.EX P0, PT, RZ, UR5, PT, P0 ;  /* 0x00000005ff007c0c */ /* 0x000fda000bf05300 */
[----:B------:R-:W-:Y:S05]  /*1470*/  @!P0 BRA `(.L_x_18) ;  /* 0x0000000000108947 */ /* 0x000fea0003800000 */
[----:B------:R-:W2:Y:S02]  /*1480*/  LDC.64 R4, c[0x0][0x588] ;  /* 0x00016200ff047b82 */ /* 0x000ea40000000a00 */
[----:B--2---:R2:W5:Y:S01]  /*1490*/  LDG.E R157, desc[UR42][R4.64] ;  /* 0x0000002a049d7981 */ /* 0x004562000c1e1900 */
[----:B------:R-:W-:Y:S01]  /*14a0*/  IMAD.MOV.U32 R154, RZ, RZ, 0x1 ;  /* 0x00000001ff9a7424 */ /* 0x000fe200078e00ff */
[----:B------:R-:W-:Y:S06]  /*14b0*/  BRA `(.L_x_17) ;  /* 0x00000000000c7947 */ /* 0x000fec0003800000 */
.L_x_18:
[----:B------:R-:W-:Y:S01]  /*14c0*/  ULDC UR4, c[0x0][0x580] ;  /* 0x0001600000047ab9 */ /* 0x000fe20000000800 */
[----:B------:R-:W-:Y:S01]  /*14d0*/  IMAD.MOV.U32 R154, RZ, RZ, 0x1 ;  /* 0x00000001ff9a7424 */ /* 0x000fe200078e00ff */
[----:B------:R-:W-:-:S07]  /*14e0*/  MOV R157, UR4 ;  /* 0x00000004009d7c02 */ /* 0x000fce0008000f00 */
.L_x_17:
[----:B------:R-:W-:Y:S02]  /*14f0*/  ULDC.64 UR4, c[0x0][0x5b0] ;  /* 0x00016c0000047ab9 */ /* 0x000fe40000000a00 */
[----:B------:R-:W-:-:S04]  /*1500*/  ISETP.NE.U32.AND P0, PT, RZ, UR4, PT ;  /* 0x00000004ff007c0c */ /* 0x000fc8000bf05070 */
[----:B------:R-:W-:-:S13]  /*1510*/  ISETP.NE.AND.EX P0, PT, RZ, UR5, PT, P0 ;  /* 0x00000005ff007c0c */ /* 0x000fda000bf05300 */
[----:B------:R-:W-:Y:S05]  /*1520*/  @P0 BRA `(.L_x_19) ;  /* 0x0000000000240947 */ /* 0x000fea0003800000 */
[----:B------:R-:W-:Y:S02]  /*1530*/  ULDC.64 UR4, c[0x0][0x5a8] ;  /* 0x00016a0000047ab9 */ /* 0x000fe40000000a00 */
[----:B------:R-:W-:-:S04]  /*1540*/  ISETP.NE.U32.AND P0, PT, RZ, UR4, PT ;  /* 0x00000004ff007c0c */ /* 0x000fc8000bf05070 */
[----:B------:R-:W-:-:S13]  /*1550*/  ISETP.NE.AND.EX P0, PT, RZ, UR5, PT, P0 ;  /* 0x00000005ff007c0c */ /* 0x000fda000bf05300 */
[----:B------:R-:W-:Y:S05]  /*1560*/  @!P0 BRA `(.L_x_20) ;  /* 0x00000000000c8947 */ /* 0x000fea0003800000 */
[----:B------:R-:W3:Y:S02]  /*1570*/  LDC.64 R158, c[0x0][0x5a8] ;  /* 0x00016a00ff9e7b82 */ /* 0x000ee40000000a00 */
[----:B---3--:R3:W5:Y:S01]  /*1580*/  LDG.E R158, desc[UR42][R158.64] ;  /* 0x0000002a9e9e7981 */ /* 0x008762000c1e1900 */
[----:B------:R-:W-:Y:S05]  /*1590*/  BRA `(.L_x_19) ;  /* 0x0000000000087947 */ /* 0x000fea0003800000 */
.L_x_20:
[----:B------:R-:W-:Y:S02]  /*15a0*/  ULDC UR4, c[0x0][0x5a0] ;  /* 0x0001680000047ab9 */ /* 0x000fe40000000800 */
[----:B------:R-:W-:-:S07]  /*15b0*/  IMAD.U32 R158, RZ, RZ, UR4 ;  /* 0x00000004ff9e7e24 */ /* 0x000fce000f8e00ff */
.L_x_19:
[----:B------:R-:W-:Y:S01]  /*15c0*/  LOP3.LUT P1, RZ, R0, 0xff, RZ, 0xc0, !PT ;  /* 0x000000ff00ff7812 */ /* 0x000fe2000782c0ff */
[----:B------:R-:W-:Y:S01]  /*15d0*/  UMOV UR36, URZ ;  /* 0x0000003f00247c82 */ /* 0x000fe20008000000 */
[----:B------:R-:W-:-:S11]  /*15e0*/  PLOP3.LUT P0, PT, PT, PT, PT, 0x80, 0x0 ;  /* 0x000000000000781c */ /* 0x000fd60003f0f070 */
[----:B------:R-:W-:Y:S05]  /*15f0*/  @!P1 BRA `(.L_x_21) ;  /* 0x0000005800f89947 */ /* 0x000fea0003800000 */
[----:B------:R-:W-:Y:S01]  /*1600*/  ULDC UR4, c[0x0][0x28c] ;  /* 0x0000a30000047ab9 */ /* 0x000fe20000000800 */
[----:B------:R-:W-:Y:S01]  /*1610*/  IMAD.MOV.U32 R162, RZ, RZ, 0x10 ;  /* 0x00000010ffa27424 */ /* 0x000fe200078e00ff */
[----:B------:R-:W-:Y:S01]  /*1620*/  UIADD3 UR4, UR4, 0x3f, URZ ;  /* 0x0000003f04047890 */ /* 0x000fe2000fffe03f */
[----:B------:R-:W-:Y:S01]  /*1630*/  LOP3.LUT P0, RZ, R18, 0x4, RZ, 0xc0, !PT ;  /* 0x0000000412ff7812 */ /* 0x000fe2000780c0ff */
[----:B-----5:R-:W-:Y:S01]  /*1640*/  IMAD.MOV.U32 R163, RZ, RZ, R157 ;  /* 0x000000ffffa37224 */ /* 0x020fe200078e009d */
[----:B------:R-:W-:Y:S01]  /*1650*/  LOP3.LUT R164, R22, 0x1, RZ, 0xfc, !PT ;  /* 0x0000000116a47812 */ /* 0x000fe200078efcff */
[----:B------:R-:W-:Y:S01]  /*1660*/  USHF.R.S32.HI UR5, URZ, 0x1f, UR4 ;  /* 0x0000001f3f057899 */ /* 0x000fe20008011404 */
[----:B------:R-:W-:Y:S01]  /*1670*/  LOP3.LUT R166, R19, 0x1, RZ, 0xfc, !PT ;  /* 0x0000000113a67812 */ /* 0x000fe200078efcff */
[----:B------:R-:W-:Y:S01]  /*1680*/  ULDC.64 UR54, c[0x0][0x198] ;  /* 0x0000660000367ab9 */ /* 0x000fe20000000a00 */
[C---:B---3--:R-:W-:Y:S01]  /*1690*/  PRMT R159, R154.reuse, 0x7610, R159 ;  /* 0x000076109a9f7816 */ /* 0x048fe2000000009f */
[----:B------:R-:W-:Y:S01]  /*16a0*/  ULEA.HI UR5, UR5, UR4, URZ, 0x6 ;  /* 0x0000000405057291 */ /* 0x000fe2000f8f303f */
[----:B------:R-:W-:Y:S01]  /*16b0*/  MOV R160, R157 ;  /* 0x0000009d00a07202 */ /* 0x000fe20000000f00 */
[----:B------:R-:W-:Y:S01]  /*16c0*/  UMOV UR48, URZ ;  /* 0x0000003f00307c82 */ /* 0x000fe20008000000 */
[----:B------:R-:W-:Y:S01]  /*16d0*/  PRMT R161, R154, 0x7610, R161 ;  /* 0x000076109aa17816 */ /* 0x000fe200000000a1 */
[----:B------:R-:W-:Y:S01]  /*16e0*/  UMOV UR49, URZ ;  /* 0x0000003f00317c82 */ /* 0x000fe20008000000 */
[----:B------:R-:W-:Y:S01]  /*16f0*/  SEL R162, R162, 0xfffffff0, !P0 ;  /* 0xfffffff0a2a27807 */ /* 0x000fe20004000000 */
[----:B------:R-:W-:Y:S01]  /*1700*/  USHF.R.S32.HI UR51, URZ, 0x6, UR5 ;  /* 0x000000063f337899 */ /* 0x000fe20008011405 */
[----:B------:R-:W-:Y:S01]  /*1710*/  UMOV UR50, URZ ;  /* 0x0000003f00327c82 */ /* 0x000fe20008000000 */
[----:B------:R-:W-:-:S10]  /*1720*/  UMOV UR36, URZ ;  /* 0x0000003f00247c82 */ /* 0x000fd40008000000 */
.L_x_134:
[----:B------:R-:W-:Y:S01]  /*1730*/  LOP3.LUT R0, R18, 0x80, RZ, 0xc0, !PT ;  /* 0x0000008012007812 */ /* 0x000fe200078ec0ff */
[----:B------:R-:W3:Y:S01]  /*1740*/  S2UR UR52, SR_CgaCtaId ;  /* 0x00000000003479c3 */ /* 0x000ee20000008800 */
[----:B------:R-:W-:Y:S02]  /*1750*/  UMOV UR53, 0x400 ;  /* 0x0000040000357882 */ /* 0x000fe40000000000 */
[----:B------:R-:W-:-:S06]  /*1760*/  SHF.R.U32.HI R0, RZ, 0x7, R0 ;  /* 0x00000007ff007819 */ /* 0x000fcc0000011600 */
[----:B------:R-:W4:Y:S01]  /*1770*/  SHFL.IDX PT, R0, R0, RZ, 0x1f ;  /* 0x00001fff00007589 */ /* 0x000f2200000e0000 */
[----:B---3--:R-:W-:Y:S01]  /*1780*/  ULEA UR53, UR52, UR53, 0x18 ;  /* 0x0000003534357291 */ /* 0x008fe2000f8ec03f */
[----:B----4-:R-:W-:-:S13]  /*1790*/  R2UR UR4, R0 ;  /* 0x00000000000472ca */ /* 0x010fda00000e0000 */
[----:B------:R-:W-:-:S04]  /*17a0*/  ULEA.HI UR5, UR4, UR4, URZ, 0x1 ;  /* 0x0000000404057291 */ /* 0x000fc8000f8f083f */
[----:B------:R-:W-:-:S04]  /*17b0*/  ULOP3.LUT UR5, UR5, 0x7fffe, URZ, 0xc0, !UPT ;  /* 0x0007fffe05057892 */ /* 0x000fc8000f8ec03f */
[----:B------:R-:W-:-:S03]  /*17c0*/  UIADD3 UR5, UR4, -UR5, URZ ;  /* 0x8000000504057290 */ /* 0x000fc6000fffe03f */
[----:B------:R-:W-:Y:S01]  /*17d0*/  ULDC UR4, c[0x0][0x28c] ;  /* 0x0000a30000047ab9 */ /* 0x000fe20000000800 */
[----:B------:R-:W-:Y:S01]  /*17e0*/  ULEA UR5, UR5, UR53, 0xd ;  /* 0x0000003505057291 */ /* 0x000fe2000f8e683f */
[----:B------:R-:W-:-:S03]  /*17f0*/  ISETP.LT.AND P0, PT, RZ, UR4, PT ;  /* 0x00000004ff007c0c */ /* 0x000fc6000bf01270 */
[----:B------:R-:W-:-:S04]  /*1800*/  UIADD3 UR5, UR5, 0x8400, URZ ;  /* 0x0000840005057890 */ /* 0x000fc8000fffe03f */
[----:B------:R-:W-:-:S04]  /*1810*/  USHF.R.U32.HI UR5, URZ, 0x4, UR5 ;  /* 0x000000043f057899 */ /* 0x000fc80008011605 */
[----:B------:R-:W-:Y:S02]  /*1820*/  ULOP3.LUT UR44, UR5, 0x3fff, URZ, 0xc0, !UPT ;  /* 0x00003fff052c7892 */ /* 0x000fe4000f8ec03f */
[----:B-1----:R-:W-:Y:S10]  /*1830*/  @P0 BRA `(.L_x_22) ;  /* 0x0000000000400947 */ /* 0x002ff40003800000 */
[----:B------:R-:W-:Y:S01]  /*1840*/  MOV R0, 0x0 ;  /* 0x0000000000007802 */ /* 0x000fe20000000f00 */
[----:B------:R-:W-:Y:S01]  /*1850*/  ULDC.64 UR4, c[0x4][0x70] ;  /* 0x01001c0000047ab9 */ /* 0x000fe20000000a00 */
[----:B------:R-:W-:Y:S01]  /*1860*/  ULDC.64 UR6, c[0x4][0x8] ;  /* 0x0100020000067ab9 */ /* 0x000fe20000000a00 */
[----:B--2---:R-:W-:Y:S01]  /*1870*/  IMAD.U32 R4, RZ, RZ, UR4 ;  /* 0x00000004ff047e24 */ /* 0x004fe2000f8e00ff */
[----:B------:R2:W3:Y:S01]  /*1880*/  LDC.64 R14, c[0x4][R0] ;  /* 0x01000000000e7b82 */ /* 0x0004e20000000a00 */
[----:B------:R-:W-:Y:S01]  /*1890*/  MOV R5, UR5 ;  /* 0x0000000500057c02 */ /* 0x000fe20008000f00 */
[----:B------:R-:W-:Y:S01]  /*18a0*/  ULDC.64 UR4, c[0x4][0x78] ;  /* 0x01001e0000047ab9 */ /* 0x000fe20000000a00 */
[----:B------:R-:W-:Y:S01]  /*18b0*/  MOV R10, UR6 ;  /* 0x00000006000a7c02 */ /* 0x000fe20008000f00 */
[----:B------:R-:W-:Y:S01]  /*18c0*/  IMAD.U32 R6, RZ, RZ, UR4 ;  /* 0x00000004ff067e24 */ /* 0x000fe2000f8e00ff */
[----:B------:R-:W-:Y:S01]  /*18d0*/  MOV R12, 0x1 ;  /* 0x00000001000c7802 */ /* 0x000fe20000000f00 */
[----:B------:R-:W-:-:S02]  /*18e0*/  IMAD.U32 R7, RZ, RZ, UR5 ;  /* 0x00000005ff077e24 */ /* 0x000fc4000f8e00ff */
[----:B------:R-:W-:Y:S02]  /*18f0*/  IMAD.U32 R11, RZ, RZ, UR7 ;  /* 0x00000007ff0b7e24 */ /* 0x000fe4000f8e00ff */
[----:B------:R-:W-:Y:S02]  /*1900*/  IMAD.MOV.U32 R8, RZ, RZ, 0x1e1 ;  /* 0x000001e1ff087424 */ /* 0x000fe400078e00ff */
[----:B--2---:R-:W-:-:S07]  /*1910*/  IMAD.MOV.U32 R13, RZ, RZ, RZ ;  /* 0x000000ffff0d7224 */ /* 0x004fce00078e00ff */
[----:B------:R-:W-:-:S07]  /*1920*/  LEPC R20, `(.L_x_22) ;  /* 0x000000001014794e */ /* 0x000fce0000000000 */
[----:B-1-3--:R-:W-:Y:S05]  /*1930*/  CALL.ABS.NOINC R14 ;  /* 0x000000000e007343 */ /* 0x00afea0003c00000 */
.L_x_22:
[----:B------:R-:W-:-:S13]  /*1940*/  ISETP.NE.AND P0, PT, R164, 0x3, PT ;  /* 0x00000003a400780c */ /* 0x000fda0003f05270 */
[----:B------:R-:W-:Y:S05]  /*1950*/  @!P0 BRA `(.L_x_23) ;  /* 0x0000000000048947 */ /* 0x000fea0003800000 */
[----:B-1----:R-:W-:Y:S01]  /*1960*/  BPT.TRAP 0x1 ;  /* 0x000000040000795c */ /* 0x002fe20000300000 */
.L_x_23:
[----:B------:R-:W-:Y:S01]  /*1970*/  IMAD.U32 R3, RZ, RZ, UR50 ;  /* 0x00000032ff037e24 */ /* 0x000fe2000f8e00ff */
[----:B------:R-:W-:-:S04]  /*1980*/  MOV R0, UR49 ;  /* 0x0000003100007c02 */ /* 0x000fc80008000f00 */
[----:B------:R-:W-:Y:S02]  /*1990*/  LEA R3, R3, UR53, 0x3 ;  /* 0x0000003503037c11 */ /* 0x000fe4000f8e18ff */
[----:B------:R-:W-:-:S04]  /*19a0*/  SHF.L.U32 R0, R0, 0x1f, RZ ;  /* 0x0000001f00007819 */ /* 0x000fc800000006ff */
[----:B------:R3:W4:Y:S01]  /*19b0*/  SYNCS.PHASECHK.TRANS64.TRYWAIT P1, [R3+URZ], R0 ;  /* 0x00000000030075a7 */ /* 0x000722000802017f */
[----:B------:R-:W-:Y:S05]  /*19c0*/  @!P0 BRA `(.L_x_24) ;  /* 0x0000000000048947 */ /* 0x000fea0003800000 */
[----:B-1----:R-:W-:Y:S01]  /*19d0*/  BPT.TRAP 0x1 ;  /* 0x000000040000795c */ /* 0x002fe20000300000 */
.L_x_24:
[----:B----4-:R-:W-:Y:S05]  /*19e0*/  @P1 BRA `(.L_x_25) ;  /* 0x0000000000081947 */ /* 0x010fea0003800000 */
[----:B------:R-:W4:Y:S02]  /*19f0*/  SYNCS.PHASECHK.TRANS64.TRYWAIT P1, [R3+URZ], R0 ;  /* 0x00000000030075a7 */ /* 0x000f24000802017f */
[----:B----4-:R-:W-:Y:S05]  /*1a00*/  @!P1 BRA `(.L_x_26) ;  /* 0x0000008400e49947 */ /* 0x010fea0003800000 */
.L_x_25:
[----:B------:R-:W-:-:S04]  /*1a10*/  UISETP.LT.AND UP0, UPT, UR51, 0x1, UPT ;  /* 0x000000013300788c */ /* 0x000fc8000bf01270 */
[----:B------:R-:W-:-:S06]  /*1a20*/  USEL UR4, UR51, 0x1, UP0 ;  /* 0x0000000133047887 */ /* 0x000fcc0008000000 */
[----:B---34-:R-:W-:Y:S01]  /*1a30*/  IMAD.U32 R0, RZ, RZ, UR4 ;  /* 0x00000004ff007e24 */ /* 0x018fe2000f8e00ff */
[----:B------:R-:W-:Y:S05]  /*1a40*/  WARPSYNC.ALL ;  /* 0x0000000000007948 */ /* 0x000fea0003800000 */
[----:B------:R-:W-:-:S04]  /*1a50*/  IADD3 R0, -R0, UR51, RZ ;  /* 0x0000003300007c10 */ /* 0x000fc8000fffe1ff */
[----:B------:R-:W-:Y:S01]  /*1a60*/  ISETP.GE.AND P1, PT, R0, 0x1, PT ;  /* 0x000000010000780c */ /* 0x000fe20003f26270 */
[----:B------:R-:W-:Y:S01]  /*1a70*/  UIADD3 UR4, UR53, 0x28400, URZ ;  /* 0x0002840035047890 */ /* 0x000fe2000fffe03f */
[----:B------:R-:W-:Y:S01]  /*1a80*/  WARPGROUP.ARRIVE ;  /* 0x00000000000079c5 */ /* 0x000fe20000000000 */
[----:B------:R-:W-:Y:S02]  /*1a90*/  ULOP3.LUT UR8, UR44, 0x10000, URZ, 0xfc, !UPT ;  /* 0x000100002c087892 */ /* 0x000fe4000f8efc3f */
[----:B------:R-:W-:Y:S02]  /*1aa0*/  USHF.R.U32.HI UR4, URZ, 0x4, UR4 ;  /* 0x000000043f047899 */ /* 0x000fe40008011604 */
[----:B------:R-:W-:Y:S02]  /*1ab0*/  ULEA UR10, UR50, UR8, 0xb ;  /* 0x00000008320a7291 */ /* 0x000fe4000f8e583f */
[----:B------:R-:W-:Y:S01]  /*1ac0*/  ULOP3.LUT UR4, UR4, 0x3fff, URZ, 0xc0, !UPT ;  /* 0x00003fff04047892 */ /* 0x000fe2000f8ec03f */
[----:B------:R-:W-:Y:S01]  /*1ad0*/  UMOV UR5, 0x40000040 ;  /* 0x4000004000057882 */ /* 0x000fe20000000000 */
[----:B------:R-:W-:-:S02]  /*1ae0*/  UMOV UR7, 0x40000040 ;  /* 0x4000004000077882 */ /* 0x000fc40000000000 */
[----:B------:R-:W-:-:S03]  /*1af0*/  ULOP3.LUT UR9, UR4, 0x10000, URZ, 0xfc, !UPT ;  /* 0x0001000004097892 */ /* 0x000fc6000f8efc3f */
[----:B------:R-:W-:Y:S01]  /*1b00*/  UMOV UR4, UR10 ;  /* 0x0000000a00047c82 */ /* 0x000fe20008000000 */
[----:B------:R-:W-:-:S07]  /*1b10*/  ULEA UR11, UR50, UR9, 0xa ;  /* 0x00000009320b7291 */ /* 0x000fce000f8e503f */
[----:B------:R-:W-:Y:S02]  /*1b20*/  UMOV UR6, UR11 ;  /* 0x0000000b00067c82 */ /* 0x000fe40008000000 */
[----:B------:R-:W-:Y:S01]  /*1b30*/  HGMMA.64x128x16.F32 R88, gdesc[UR4], RZ, !UPT, gsb0 ;  /* 0x01e00000045879f0 */ /* 0x000fe2000c0008ff */
[----:B------:R-:W-:Y:S01]  /*1b40*/  UIADD3 UR4, UR10, 0x400, URZ ;  /* 0x000004000a047890 */ /* 0x000fe2000fffe03f */
[----:B------:R-:W-:Y:S01]  /*1b50*/  UMOV UR5, 0x40000040 ;  /* 0x4000004000057882 */ /* 0x000fe20000000000 */
[----:B------:R-:W-:Y:S02]  /*1b60*/  WARPGROUP.DEPBAR.LE gsb0, 0x0 ;  /* 0x00008000000079c5 */ /* 0x000fe40000010000 */
[----:B------:R-:W-:-:S07]  /*1b70*/  WARPGROUP.ARRIVE ;  /* 0x00000000000079c5 */ /* 0x000fce0000000000 */
[----:B------:R-:W-:Y:S01]  /*1b80*/  HGMMA.64x128x16.F32 R24, gdesc[UR4], RZ, !UPT, gsb0 ;  /* 0x01e00000041879f0 */ /* 0x000fe2000c0008ff */
[----:B------:R-:W-:Y:S02]  /*1b90*/  UIADD3 UR4, UR10, 0x2, URZ ;  /* 0x000000020a047890 */ /* 0x000fe4000fffe03f */
[----:B------:R-:W-:Y:S01]  /*1ba0*/  UIADD3 UR6, UR11, 0x2, URZ ;  /* 0x000000020b067890 */ /* 0x000fe2000fffe03f */
[----:B------:R-:W-:Y:S01]  /*1bb0*/  UMOV UR5, 0x40000040 ;  /* 0x4000004000057882 */ /* 0x000fe20000000000 */
[----:B------:R-:W-:Y:S01]  /*1bc0*/  UMOV UR7, 0x40000040 ;  /* 0x4000004000077882 */ /* 0x000fe20000000000 */
[----:B------:R-:W-:Y:S02]  /*1bd0*/  WARPGROUP.DEPBAR.LE gsb0, 0x0 ;  /* 0x00008000000079c5 */ /* 0x000fe40000010000 */
[----:B------:R-:W-:-:S06]  /*1be0*/  WARPGROUP.ARRIVE ;  /* 0x00000000000079c5 */ /* 0x000fcc0000000000 */
[----:B------:R-:W-:Y:S01]  /*1bf0*/  HGMMA.64x128x16.F32 R88, gdesc[UR4], R88, gsb0 ;  /* 0x01e00000045879f0 */ /* 0x000fe20008000858 */
[----:B------:R-:W-:Y:S01]  /*1c00*/  UIADD3 UR4, UR10, 0x402, URZ ;  /* 0x000004020a047890 */ /* 0x000fe2000fffe03f */
[----:B------:R-:W-:Y:S01]  /*1c10*/  UMOV UR5, 0x40000040 ;  /* 0x4000004000057882 */ /* 0x000fe20000000000 */
[----:B------:R-:W-:Y:S02]  /*1c20*/  WARPGROUP.DEPBAR.LE gsb0, 0x0 ;  /* 0x00008000000079c5 */ /* 0x000fe40000010000 */
[----:B------:R-:W-:-:S07]  /*1c30*/  WARPGROUP.ARRIVE ;  /* 0x00000000000079c5 */ /* 0x000fce0000000000 */
[----:B------:R-:W-:Y:S01]  /*1c40*/  HGMMA.64x128x16.F32 R24, gdesc[UR4], R24, gsb0 ;  /* 0x01e00000041879f0 */ /* 0x000fe20008000818 */
        /* <DEDUP_REMOVED lines=23> */
[----:B------:R-:W-:Y:S03]  /*1dc0*/  HGMMA.64x128x16.F32 R24, gdesc[UR4], R24, gsb0 ;  /* 0x01e00000041879f0 */ /* 0x000fe60008000818 */
[----:B------:R-:W-:Y:S02]  /*1dd0*/  WARPGROUP.DEPBAR.LE gsb0, 0x0 ;  /* 0x00008000000079c5 */ /* 0x000fe40000010000 */
[----:B------:R-:W-:Y:S05]  /*1de0*/  @!P1 BRA `(.L_x_27) ;  /* 0x0000000400609947 */ /* 0x000fea0003800000 */
[----:B------:R-:W-:Y:S02]  /*1df0*/  UIADD3 UR10, UR50, 0x1, URZ ;  /* 0x00000001320a7890 */ /* 0x000fe4000fffe03f */
[----:B------:R-:W-:Y:S02]  /*1e00*/  IMAD.U32 R3, RZ, RZ, UR50 ;  /* 0x00000032ff037e24 */ /* 0x000fe4000f8e00ff */
[----:B------:R-:W-:-:S04]  /*1e10*/  UISETP.NE.AND UP0, UPT, UR10, 0x4, UPT ;  /* 0x000000040a00788c */ /* 0x000fc8000bf05270 */
[----:B------:R-:W-:Y:S02]  /*1e20*/  USEL UR4, URZ, 0x1, UP0 ;  /* 0x000000013f047887 */ /* 0x000fe40008000000 */
[----:B------:R-:W-:Y:S02]  /*1e30*/  USEL UR10, UR10, URZ, UP0 ;  /* 0x0000003f0a0a7287 */ /* 0x000fe40008000000 */
[----:B------:R-:W-:-:S06]  /*1e40*/  ULOP3.LUT UR4, UR49, UR4, URZ, 0x3c, !UPT ;  /* 0x0000000431047292 */ /* 0x000fcc000f8e3c3f */
[----:B------:R-:W-:-:S07]  /*1e50*/  MOV R6, UR4 ;  /* 0x0000000400067c02 */ /* 0x000fce0008000f00 */
.L_x_34:
[----:B------:R-:W-:Y:S05]  /*1e60*/  @!P0 BRA `(.L_x_28) ;  /* 0x0000000000048947 */ /* 0x000fea0003800000 */
[----:B-1----:R-:W-:Y:S01]  /*1e70*/  BPT.TRAP 0x1 ;  /* 0x000000040000795c */ /* 0x002fe20000300000 */
.L_x_28:
[----:B------:R-:W-:Y:S01]  /*1e80*/  ULEA UR4, UR10, UR53, 0x3 ;  /* 0x000000350a047291 */ /* 0x000fe2000f8e183f */
[----:B--2---:R-:W-:-:S08]  /*1e90*/  SHF.L.U32 R4, R6, 0x1f, RZ ;  /* 0x0000001f06047819 */ /* 0x004fd000000006ff */
[----:B------:R2:W3:Y:S01]  /*1ea0*/  SYNCS.PHASECHK.TRANS64.TRYWAIT P1, [UR4], R4 ;  /* 0x00000004ff0075a7 */ /* 0x0004e20008020144 */
[----:B------:R-:W-:Y:S05]  /*1eb0*/  @!P0 BRA `(.L_x_29) ;  /* 0x0000000000048947 */ /* 0x000fea0003800000 */
[----:B-1----:R-:W-:Y:S01]  /*1ec0*/  BPT.TRAP 0x1 ;  /* 0x000000040000795c */ /* 0x002fe20000300000 */
.L_x_29:
[----:B---3--:R-:W-:Y:S05]  /*1ed0*/  @P1 BRA `(.L_x_30) ;  /* 0x0000000000081947 */ /* 0x008fea0003800000 */
[----:B------:R-:W3:Y:S02]  /*1ee0*/  SYNCS.PHASECHK.TRANS64.TRYWAIT P1, [UR4], R4 ;  /* 0x00000004ff0075a7 */ /* 0x000ee40008020144 */
[----:B---3--:R-:W-:Y:S05]  /*1ef0*/  @!P1 BRA `(.L_x_31) ;  /* 0x0000008000bc9947 */ /* 0x008fea0003800000 */
.L_x_30:
[----:B------:R-:W-:Y:S01]  /*1f00*/  ULEA UR11, UR10, UR8, 0xb ;  /* 0x000000080a0b7291 */ /* 0x000fe2000f8e583f */
[----:B------:R-:W-:Y:S01]  /*1f10*/  WARPGROUP.ARRIVE ;  /* 0x00000000000079c5 */ /* 0x000fe20000000000 */
[----:B------:R-:W-:Y:S01]  /*1f20*/  ULEA UR12, UR10, UR9, 0xa ;  /* 0x000000090a0c7291 */ /* 0x000fe2000f8e503f */
[----:B------:R-:W-:Y:S01]  /*1f30*/  UMOV UR5, 0x40000040 ;  /* 0x4000004000057882 */ /* 0x000fe20000000000 */
[----:B------:R-:W-:-:S03]  /*1f40*/  UMOV UR7, 0x40000040 ;  /* 0x4000004000077882 */ /* 0x000fc60000000000 */
[----:B------:R-:W-:Y:S02]  /*1f50*/  UMOV UR4, UR11 ;  /* 0x0000000b00047c82 */ /* 0x000fe40008000000 */
[----:B------:R-:W-:Y:S02]  /*1f60*/  UMOV UR6, UR12 ;  /* 0x0000000c00067c82 */ /* 0x000fe40008000000 */
        /* <DEDUP_REMOVED lines=44> */
[----:B-1----:R-:W-:Y:S01]  /*2230*/  BPT.TRAP 0x1 ;  /* 0x000000040000795c */ /* 0x002fe20000300000 */
.L_x_32:
[----:B------:R-:W-:-:S13]  /*2240*/  ISETP.NE.AND P1, PT, R152, RZ, PT ;  /* 0x000000ff9800720c */ /* 0x000fda0003f25270 */
[----:B--23--:R-:W-:-:S05]  /*2250*/  @P1 LEA R4, R3, UR53, 0x3 ;  /* 0x0000003503041c11 */ /* 0x00cfca000f8e18ff */
[----:B------:R-:W-:-:S05]  /*2260*/  @P1 VIADD R4, R4, 0x20 ;  /* 0x0000002004041836 */ /* 0x000fca0000000000 */
[----:B------:R-:W-:-:S04]  /*2270*/  @P1 PRMT R4, R153, 0x654, R4 ;  /* 0x0000065499041816 */ /* 0x000fc80000000004 */
[----:B------:R2:W-:Y:S01]  /*2280*/  @P1 SYNCS.ARRIVE.TRANS64.RED.A1T0 RZ, [R4+URZ], RZ ;  /* 0x000000ff04ff19a7 */ /* 0x0005e2000810043f */
[----:B------:R-:W-:-:S13]  /*2290*/  ISETP.GT.U32.AND P1, PT, R22, 0x1, PT ;  /* 0x000000011600780c */ /* 0x000fda0003f24070 */
[----:B--2---:R-:W-:Y:S05]  /*22a0*/  @P1 BRA `(.L_x_33) ;  /* 0x0000000000041947 */ /* 0x004fea0003800000 */
[----:B-1----:R-:W-:Y:S01]  /*22b0*/  BPT.TRAP 0x1 ;  /* 0x000000040000795c */ /* 0x002fe20000300000 */
.L_x_33:
[----:B------:R-:W-:Y:S01]  /*22c0*/  UIADD3 UR10, UR10, 0x1, URZ ;  /* 0x000000010a0a7890 */ /* 0x000fe2000fffe03f */
[C---:B------:R-:W-:Y:S01]  /*22d0*/  ISETP.GT.AND P2, PT, R0.reuse, 0x1, PT ;  /* 0x000000010000780c */ /* 0x040fe20003f44270 */
[----:B------:R-:W-:Y:S01]  /*22e0*/  VIADD R3, R3, 0x1 ;  /* 0x0000000103037836 */ /* 0x000fe20000000000 */
[----:B------:R-:W-:Y:S01]  /*22f0*/  IADD3 R0, R0, -0x1, RZ ;  /* 0xffffffff00007810 */ /* 0x000fe20007ffe0ff */
[----:B------:R-:W-:-:S03]  /*2300*/  UISETP.NE.AND UP0, UPT, UR10, 0x4, UPT ;  /* 0x000000040a00788c */ /* 0x000fc6000bf05270 */
[C---:B------:R-:W-:Y:S01]  /*2310*/  ISETP.NE.AND P1, PT, R3.reuse, 0x4, PT ;  /* 0x000000040300780c */ /* 0x040fe20003f25270 */
[----:B------:R-:W-:Y:S02]  /*2320*/  USEL UR4, URZ, 0x1, UP0 ;  /* 0x000000013f047887 */ /* 0x000fe40008000000 */
[----:B------:R-:W-:Y:S01]  /*2330*/  USEL UR10, UR10, URZ, UP0 ;  /* 0x0000003f0a0a7287 */ /* 0x000fe20008000000 */
[----:B------:R-:W-:-:S03]  /*2340*/  SEL R3, R3, RZ, P1 ;  /* 0x000000ff03037207 */ /* 0x000fc60000800000 */
[----:B------:R-:W-:Y:S01]  /*2350*/  LOP3.LUT R6, R6, UR4, RZ, 0x3c, !PT ;  /* 0x0000000406067c12 */ /* 0x000fe2000f8e3cff */
[----:B------:R-:W-:Y:S07]  /*2360*/  @P2 BRA `(.L_x_34) ;  /* 0xfffffff800bc2947 */ /* 0x000fee000383ffff */
.L_x_27:
[----:B------:R-:W3:Y:S02]  /*2370*/  LDC R0, c[0x0][0x28c] ;  /* 0x0000a300ff007b82 */ /* 0x000ee40000000800 */
[----:B---3--:R-:W-:-:S13]  /*2380*/  ISETP.GE.AND P1, PT, R0, 0x1, PT ;  /* 0x000000010000780c */ /* 0x008fda0003f26270 */
[----:B------:R-:W-:Y:S05]  /*2390*/  @!P1 BRA `(.L_x_35) ;  /* 0x0000000000449947 */ /* 0x000fea0003800000 */
[----:B------:R-:W-:Y:S05]  /*23a0*/  @!P0 BRA `(.L_x_36) ;  /* 0x0000000000048947 */ /* 0x000fea0003800000 */
[----:B-1----:R-:W-:Y:S01]  /*23b0*/  BPT.TRAP 0x1 ;  /* 0x000000040000795c */ /* 0x002fe20000300000 */
.L_x_36:
[----:B------:R-:W-:Y:S01]  /*23c0*/  ISETP.NE.AND P0, PT, R152, RZ, PT ;  /* 0x000000ff9800720c */ /* 0x000fe20003f05270 */
[----:B------:R-:W-:Y:S01]  /*23d0*/  UISETP.LT.AND UP1, UPT, UR51, 0x1, UPT ;  /* 0x000000013300788c */ /* 0x000fe2000bf21270 */
[----:B------:R-:W-:-:S11]  /*23e0*/  MOV R3, UR53 ;  /* 0x0000003500037c02 */ /* 0x000fd60008000f00 */
[----:B------:R-:W-:-:S05]  /*23f0*/  VOTEU.ANY UP0, P0 ;  /* 0x00000000003f7886 */ /* 0x000fca0000000100 */
[----:B------:R-:W-:-:S04]  /*2400*/  @UP0 USEL UR4, UR51, 0x1, UP1 ;  /* 0x0000000133040887 */ /* 0x000fc80008800000 */
[----:B------:R-:W-:-:S06]  /*2410*/  @UP0 UIADD3 UR4, UR50, UR51, -UR4 ;  /* 0x0000003332040290 */ /* 0x000fcc000fffe804 */
[----:B------:R-:W-:-:S04]  /*2420*/  IMAD.U32 R0, RZ, RZ, UR4 ;  /* 0x00000004ff007e24 */ /* 0x000fc8000f8e00ff */
[----:B------:R-:W-:-:S05]  /*2430*/  @P0 IMAD.SHL.U32 R0, R0, 0x8, RZ ;  /* 0x0000000800000824 */ /* 0x000fca00078e00ff */
[----:B------:R-:W-:-:S04]  /*2440*/  @P0 LOP3.LUT R0, R0, 0x18, RZ, 0xc0, !PT ;  /* 0x0000001800000812 */ /* 0x000fc800078ec0ff */
[----:B------:R-:W-:-:S04]  /*2450*/  @P0 IADD3 R0, R3, 0x20, R0 ;  /* 0x0000002003000810 */ /* 0x000fc80007ffe000 */
[----:B------:R-:W-:-:S04]  /*2460*/  @P0 PRMT R0, R153, 0x654, R0 ;  /* 0x0000065499000816 */ /* 0x000fc80000000000 */
[----:B------:R3:W-:Y:S01]  /*2470*/  @P0 SYNCS.ARRIVE.TRANS64.RED.A1T0 RZ, [R0+URZ], RZ ;  /* 0x000000ff00ff09a7 */ /* 0x0007e2000810043f */
[----:B------:R-:W-:-:S13]  /*2480*/  ISETP.GT.U32.AND P0, PT, R22, 0x1, PT ;  /* 0x000000011600780c */ /* 0x000fda0003f04070 */
[----:B---3--:R-:W-:Y:S05]  /*2490*/  @P0 BRA `(.L_x_35) ;  /* 0x0000000000040947 */ /* 0x008fea0003800000 */
[----:B-1----:R-:W-:Y:S01]  /*24a0*/  BPT.TRAP 0x1 ;  /* 0x000000040000795c */ /* 0x002fe20000300000 */
.L_x_35:
[----:B------:R-:W-:Y:S01]  /*24b0*/  UIADD3 UR4, UR53, 0x200, URZ ;  /* 0x0000020035047890 */ /* 0x000fe2000fffe03f */
[----:B------:R-:W-:Y:S02]  /*24c0*/  R2UR UR46, R156 ;  /* 0x000000009c2e72ca */ /* 0x000fe400000e0000 */
[----:B------:R-:W-:Y:S01]  /*24d0*/  R2UR UR45, R155 ;  /* 0x000000009b2d72ca */ /* 0x000fe200000e0000 */
[----:B------:R-:W-:-:S06]  /*24e0*/  ULOP3.LUT UP0, URZ, UR4, 0x1bf, URZ, 0xc0, !UPT ;  /* 0x000001bf043f7892 */ /* 0x000fcc000f80c03f */
[----:B------:R-:W-:-:S04]  /*24f0*/  PLOP3.LUT P0, PT, PT, PT, UP0, 0x80, 0x0 ;  /* 0x000000000000781c */ /* 0x000fc80003f0f008 */
[----:B------:R-:W-:Y:S02]  /*2500*/  USHF.L.U32 UR46, UR46, 0x8, URZ ;  /* 0x000000082e2e7899 */ /* 0x000fe4000800063f */
[----:B------:R-:W-:-:S07]  /*2510*/  USHF.L.U32 UR45, UR45, 0x7, URZ ;  /* 0x000000072d2d7899 */ /* 0x000fce000800063f */
[----:B------:R-:W-:Y:S05]  /*2520*/  @!P0 BRA `(.L_x_37) ;  /* 0x00000000007c8947 */ /* 0x000fea0003800000 */
[----:B------:R-:W-:Y:S01]  /*2530*/  MOV R23, 0x0 ;  /* 0x0000000000177802 */ /* 0x000fe20000000f00 */
[----:B------:R-:W-:Y:S01]  /*2540*/  ULDC.64 UR4, c[0x4][0x80] ;  /* 0x0100200000047ab9 */ /* 0x000fe20000000a00 */
[----:B------:R-:W-:Y:S01]  /*2550*/  ULDC.64 UR6, c[0x4][0x10] ;  /* 0x0100040000067ab9 */ /* 0x000fe20000000a00 */
[----:B--2---:R-:W-:Y:S01]  /*2560*/  IMAD.U32 R4, RZ, RZ, UR4 ;  /* 0x00000004ff047e24 */ /* 0x004fe2000f8e00ff */
[----:B------:R2:W3:Y:S01]  /*2570*/  LDC.64 R14, c[0x4][R23] ;  /* 0x01000000170e7b82 */ /* 0x0004e20000000a00 */
[----:B------:R-:W-:Y:S01]  /*2580*/  IMAD.U32 R5, RZ, RZ, UR5 ;  /* 0x00000005ff057e24 */ /* 0x000fe2000f8e00ff */
[----:B------:R-:W-:Y:S01]  /*2590*/  ULDC.64 UR4, c[0x4][0x88] ;  /* 0x0100220000047ab9 */ /* 0x000fe20000000a00 */
[----:B------:R-:W-:Y:S01]  /*25a0*/  IMAD.U32 R10, RZ, RZ, UR6 ;  /* 0x00000006ff0a7e24 */ /* 0x000fe2000f8e00ff */
[----:B------:R-:W-:Y:S01]  /*25b0*/  MOV R6, UR4 ;  /* 0x0000000400067c02 */ /* 0x000fe20008000f00 */
[----:B------:R-:W-:Y:S01]  /*25c0*/  IMAD.U32 R7, RZ, RZ, UR5 ;  /* 0x00000005ff077e24 */ /* 0x000fe2000f8e00ff */
[----:B------:R-:W-:Y:S01]  /*25d0*/  MOV R11, UR7 ;  /* 0x00000007000b7c02 */ /* 0x000fe20008000f00 */
[----:B------:R-:W-:Y:S01]  /*25e0*/  IMAD.MOV.U32 R8, RZ, RZ, 0x70 ;  /* 0x00000070ff087424 */ /* 0x000fe200078e00ff */
[----:B------:R-:W-:Y:S01]  /*25f0*/  MOV R13, RZ ;  /* 0x000000ff000d7202 */ /* 0x000fe20000000f00 */
[----:B--2---:R-:W-:-:S07]  /*2600*/  IMAD.MOV.U32 R12, RZ, RZ, 0x1 ;  /* 0x00000001ff0c7424 */ /* 0x004fce00078e00ff */
[----:B------:R-:W-:-:S07]  /*2610*/  LEPC R20, `(.L_x_38) ;  /* 0x000000001014794e */ /* 0x000fce0000000000 */
[----:B-1-3--:R-:W-:Y:S05]  /*2620*/  CALL.ABS.NOINC R14 ;  /* 0x000000000e007343 */ /* 0x00afea0003c00000 */
.L_x_38:
[----:B------:R1:W2:Y:S01]  /*2630*/  LDC.64 R14, c[0x4][R23] ;  /* 0x01000000170e7b82 */ /* 0x0002a20000000a00 */
[----:B------:R-:W-:Y:S01]  /*2640*/  ULDC.64 UR4, c[0x4][0x80] ;  /* 0x0100200000047ab9 */ /* 0x000fe20000000a00 */
[----:B------:R-:W-:Y:S01]  /*2650*/  ULDC.64 UR6, c[0x4][0x10] ;  /* 0x0100040000067ab9 */ /* 0x000fe20000000a00 */
[----:B------:R-:W-:Y:S01]  /*2660*/  IMAD.U32 R4, RZ, RZ, UR4 ;  /* 0x00000004ff047e24 */ /* 0x000fe2000f8e00ff */
[----:B------:R-:W-:Y:S01]  /*2670*/  MOV R11, UR7 ;  /* 0x00000007000b7c02 */ /* 0x000fe20008000f00 */
[----:B------:R-:W-:Y:S01]  /*2680*/  IMAD.U32 R5, RZ, RZ, UR5 ;  /* 0x00000005ff057e24 */ /* 0x000fe2000f8e00ff */
[----:B------:R-:W-:Y:S01]  /*2690*/  ULDC.64 UR4, c[0x4][0x88] ;  /* 0x0100220000047ab9 */ /* 0x000fe20000000a00 */
[----:B------:R-:W-:Y:S01]  /*26a0*/  IMAD.U32 R10, RZ, RZ, UR6 ;  /* 0x00000006ff0a7e24 */ /* 0x000fe2000f8e00ff */
[----:B------:R-:W-:Y:S01]  /*26b0*/  MOV R6, UR4 ;  /* 0x0000000400067c02 */ /* 0x000fe20008000f00 */
[----:B------:R-:W-:Y:S01]  /*26c0*/  IMAD.U32 R7, RZ, RZ, UR5 ;  /* 0x00000005ff077e24 */ /* 0x000fe2000f8e00ff */
[----:B------:R-:W-:Y:S01]  /*26d0*/  MOV R13, RZ ;  /* 0x000000ff000d7202 */ /* 0x000fe20000000f00 */
[----:B------:R-:W-:-:S02]  /*26e0*/  IMAD.MOV.U32 R8, RZ, RZ, 0x70 ;  /* 0x00000070ff087424 */ /* 0x000fc400078e00ff */
[----:B-1----:R-:W-:-:S07]  /*26f0*/  IMAD.MOV.U32 R12, RZ, RZ, 0x1 ;  /* 0x00000001ff0c7424 */ /* 0x002fce00078e00ff */
[----:B------:R-:W-:-:S07]  /*2700*/  LEPC R20, `(.L_x_37) ;  /* 0x000000001014794e */ /* 0x000fce0000000000 */
[----:B--2---:R-:W-:Y:S05]  /*2710*/  CALL.ABS.NOINC R14 ;  /* 0x000000000e007343 */ /* 0x004fea0003c00000 */
.L_x_37:
[----:B--2---:R-:W2:Y:S01]  /*2720*/  LDC R4, c[0x0][0x288] ;  /* 0x0000a200ff047b82 */ /* 0x004ea20000000800 */
[----:B------:R-:W-:Y:S01]  /*2730*/  ULDC.64 UR4, c[0x0][0x590] ;  /* 0x0001640000047ab9 */ /* 0x000fe20000000a00 */
[----:B------:R-:W-:Y:S01]  /*2740*/  SHF.R.U32.HI R0, RZ, 0x2, R18 ;  /* 0x00000002ff007819 */ /* 0x000fe20000011612 */
[----:B------:R-:W-:Y:S01]  /*2750*/  IMAD.U32 R167, RZ, RZ, UR4 ;  /* 0x00000004ffa77e24 */ /* 0x000fe2000f8e00ff */
[C---:B------:R-:W-:Y:S01]  /*2760*/  LOP3.LUT R6, R18.reuse, 0xe0, RZ, 0xc0, !PT ;  /* 0x000000e012067812 */ /* 0x040fe200078ec0ff */
[----:B------:R-:W-:Y:S01]  /*2770*/  IMAD.U32 R168, RZ, RZ, UR5 ;  /* 0x00000005ffa87e24 */ /* 0x000fe2000f8e00ff */
[----:B------:R-:W-:Y:S01]  /*2780*/  LOP3.LUT R3, R18, 0x3, RZ, 0xc0, !PT ;  /* 0x0000000312037812 */ /* 0x000fe200078ec0ff */
[----:B------:R-:W-:Y:S01]  /*2790*/  ULDC UR4, c[0x0][0x284] ;  /* 0x0000a10000047ab9 */ /* 0x000fe20000000800 */
[----:B------:R-:W-:Y:S02]  /*27a0*/  ISETP.NE.U32.AND P0, PT, R167, RZ, PT ;  /* 0x000000ffa700720c */ /* 0x000fe40003f05070 */
[----:B------:R-:W-:-:S02]  /*27b0*/  LOP3.LUT R7, R0, 0x7, RZ, 0xc0, !PT ;  /* 0x0000000700077812 */ /* 0x000fc400078ec0ff */
[----:B------:R-:W-:Y:S02]  /*27c0*/  ISETP.NE.AND.EX P0, PT, R168, RZ, PT, P0 ;  /* 0x000000ffa800720c */ /* 0x000fe40003f05300 */
[----:B------:R-:W-:Y:S01]  /*27d0*/  SHF.R.U32.HI R0, RZ, 0x1, R6 ;  /* 0x00000001ff007819 */ /* 0x000fe20000011606 */
[----:B--2---:R-:W-:-:S03]  /*27e0*/  IMAD R4, R3, -0x2, R4 ;  /* 0xfffffffe03047824 */ /* 0x004fc600078e0204 */
[----:B------:R-:W-:Y:S01]  /*27f0*/  IADD3 R3, -R0, UR4, -R7 ;  /* 0x0000000400037c10 */ /* 0x000fe2000fffe907 */
[----:B------:R-:W-:-:S04]  /*2800*/  IMAD R8, R155, -0x80, R4 ;  /* 0xffffff809b087824 */ /* 0x000fc800078e0204 */
[----:B------:R-:W-:Y:S02]  /*2810*/  IMAD R156, R156, -0x100, R3 ;  /* 0xffffff009c9c7824 */ /* 0x000fe400078e0203 */
[----:B------:R-:W-:Y:S05]  /*2820*/  @!P0 BRA `(.L_x_39) ;  /* 0x0000000000548947 */ /* 0x000fea0003800000 */
[----:B------:R-:W-:Y:S02]  /*2830*/  ULDC.64 UR4, c[0x0][0x588] ;  /* 0x0001620000047ab9 */ /* 0x000fe40000000a00 */
[----:B------:R-:W-:-:S04]  /*2840*/  ISETP.NE.U32.AND P1, PT, RZ, UR4, PT ;  /* 0x00000004ff007c0c */ /* 0x000fc8000bf25070 */
[----:B------:R-:W-:-:S13]  /*2850*/  ISETP.NE.AND.EX P1, PT, RZ, UR5, PT, P1 ;  /* 0x00000005ff007c0c */ /* 0x000fda000bf25310 */
[----:B------:R-:W-:Y:S05]  /*2860*/  @!P1 BRA `(.L_x_40) ;  /* 0x0000000000289947 */ /* 0x000fea0003800000 */
[----:B------:R-:W2:Y:S01]  /*2870*/  LDC.64 R4, c[0x0][0x588] ;  /* 0x00016200ff047b82 */ /* 0x000ea20000000a00 */
[----:B------:R-:W-:-:S04]  /*2880*/  IMAD R3, R167, UR47, RZ ;  /* 0x0000002fa7037c24 */ /* 0x000fc8000f8e02ff */
[----:B--2---:R-:W-:-:S05]  /*2890*/  IMAD.WIDE R4, R3, 0x4, R4 ;  /* 0x0000000403047825 */ /* 0x004fca00078e0204 */
[----:B------:R-:W2:Y:S01]  /*28a0*/  LDG.E R157, desc[UR42][R4.64] ;  /* 0x0000002a049d7981 */ /* 0x000ea2000c1e1900 */
[----:B------:R-:W-:Y:S01]  /*28b0*/  MOV R154, 0x1 ;  /* 0x00000001009a7802 */ /* 0x000fe20000000f00 */
[----:B------:R-:W-:Y:S02]  /*28c0*/  IMAD.MOV.U32 R159, RZ, RZ, 0x1 ;  /* 0x00000001ff9f7424 */ /* 0x000fe400078e00ff */
[----:B------:R-:W-:Y:S01]  /*28d0*/  IMAD.MOV.U32 R161, RZ, RZ, 0x1 ;  /* 0x00000001ffa17424 */ /* 0x000fe200078e00ff */
[----:B--2---:R-:W-:Y:S01]  /*28e0*/  MOV R160, R157 ;  /* 0x0000009d00a07202 */ /* 0x004fe20000000f00 */
[----:B------:R-:W-:Y:S01]  /*28f0*/  IMAD.MOV.U32 R163, RZ, RZ, R157 ;  /* 0x000000ffffa37224 */ /* 0x000fe200078e009d */
[----:B------:R-:W-:Y:S06]  /*2900*/  BRA `(.L_x_39) ;  /* 0x00000000001c7947 */ /* 0x000fec0003800000 */
.L_x_40:
[----:B------:R-:W-:Y:S01]  /*2910*/  ULDC UR4, c[0x0][0x580] ;  /* 0x0001600000047ab9 */ /* 0x000fe20000000800 */
[----:B------:R-:W-:Y:S01]  /*2920*/  IMAD.MOV.U32 R154, RZ, RZ, 0x1 ;  /* 0x00000001ff9a7424 */ /* 0x000fe200078e00ff */
[----:B------:R-:W-:Y:S01]  /*2930*/  MOV R159, 0x1 ;  /* 0x00000001009f7802 */ /* 0x000fe20000000f00 */
[----:B------:R-:W-:Y:S01]  /*2940*/  IMAD.MOV.U32 R161, RZ, RZ, 0x1 ;  /* 0x00000001ffa17424 */ /* 0x000fe200078e00ff */
[----:B------:R-:W-:Y:S01]  /*2950*/  MOV R160, UR4 ;  /* 0x0000000400a07c02 */ /* 0x000fe20008000f00 */
[----:B------:R-:W-:Y:S02]  /*2960*/  IMAD.U32 R157, RZ, RZ, UR4 ;  /* 0x00000004ff9d7e24 */ /* 0x000fe4000f8e00ff */
[----:B------:R-:W-:-:S07]  /*2970*/  IMAD.U32 R163, RZ, RZ, UR4 ;  /* 0x00000004ffa37e24 */ /* 0x000fce000f8e00ff */
.L_x_39:
[----:B------:R-:W2:Y:S02]  /*2980*/  LDC.64 R10, c[0x0][0x5b0] ;  /* 0x00016c00ff0a7b82 */ /* 0x000ea40000000a00 */
[----:B--2---:R-:W-:-:S04]  /*2990*/  ISETP.NE.U32.AND P1, PT, R10, RZ, PT ;  /* 0x000000ff0a00720c */ /* 0x004fc80003f25070 */
[----:B------:R-:W-:-:S13]  /*29a0*/  ISETP.NE.AND.EX P1, PT, R11, RZ, PT, P1 ;  /* 0x000000ff0b00720c */ /* 0x000fda0003f25310 */
        /* <DEDUP_REMOVED lines=8> */
[----:B------:R2:W5:Y:S01]  /*2a30*/  LDG.E R158, desc[UR42][R4.64] ;  /* 0x0000002a049e7981 */ /* 0x000562000c1e1900 */
[----:B------:R-:W-:Y:S05]  /*2a40*/  BRA `(.L_x_41) ;  /* 0x0000000000087947 */ /* 0x000fea0003800000 */
.L_x_42:
[----:B------:R-:W-:Y:S02]  /*2a50*/  ULDC UR4, c[0x0][0x5a0] ;  /* 0x0001680000047ab9 */ /* 0x000fe40000000800 */
[----:B------:R-:W-:-:S07]  /*2a60*/  IMAD.U32 R158, RZ, RZ, UR4 ;  /* 0x00000004ff9e7e24 */ /* 0x000fce000f8e00ff */
.L_x_41:
[----:B------:R-:W3:Y:S01]  /*2a70*/  LDC.64 R10, c[0x0][0x5c0] ;  /* 0x00017000ff0a7b82 */ /* 0x000ee20000000a00 */
[----:B------:R-:W-:Y:S01]  /*2a80*/  ULDC.64 UR4, c[0x0][0x588] ;  /* 0x0001620000047ab9 */ /* 0x000fe20000000a00 */
[----:B------:R-:W-:Y:S01]  /*2a90*/  ISETP.EQ.U32.AND P3, PT, R167, RZ, PT ;  /* 0x000000ffa700720c */ /* 0x000fe20003f62070 */
[----:B------:R-:W-:Y:S01]  /*2aa0*/  IMAD.MOV.U32 R3, RZ, RZ, 0x1 ;  /* 0x00000001ff037424 */ /* 0x000fe200078e00ff */
[----:B------:R-:W-:Y:S02]  /*2ab0*/  ISETP.NE.U32.AND P1, PT, RZ, UR4, PT ;  /* 0x00000004ff007c0c */ /* 0x000fe4000bf25070 */
[----:B------:R-:W-:Y:S02]  /*2ac0*/  LOP3.LUT P4, RZ, R161, 0xff, RZ, 0xc0, !PT ;  /* 0x000000ffa1ff7812 */ /* 0x000fe4000788c0ff */
[----:B------:R-:W4:Y:S01]  /*2ad0*/  LDC R21, c[0x0][0x5c8] ;  /* 0x00017200ff157b82 */ /* 0x000f220000000800 */
[----:B------:R-:W-:Y:S02]  /*2ae0*/  ISETP.NE.AND.EX P1, PT, RZ, UR5, PT, P1 ;  /* 0x00000005ff007c0c */ /* 0x000fe4000bf25310 */
[----:B------:R-:W-:-:S02]  /*2af0*/  FSEL R0, R163, R160, !P4 ;  /* 0x000000a0a3007208 */ /* 0x000fc40006000000 */
[----:B------:R-:W-:Y:S02]  /*2b00*/  ISETP.EQ.OR.EX P3, PT, R168, RZ, !P1, P3 ;  /* 0x000000ffa800720c */ /* 0x000fe40004f62730 */
[----:B--2---:R-:W-:Y:S02]  /*2b10*/  MOV R4, 0x1 ;  /* 0x0000000100047802 */ /* 0x004fe40000000f00 */
[----:B------:R-:W-:Y:S02]  /*2b20*/  PLOP3.LUT P1, PT, P1, PT, PT, 0x8, 0x0 ;  /* 0x000000000000781c */ /* 0x000fe40000f2e170 */
[C---:B------:R-:W-:Y:S02]  /*2b30*/  FSEL R160, R157.reuse, R160, !P0 ;  /* 0x000000a09da07208 */ /* 0x040fe40004000000 */
[----:B------:R-:W-:Y:S02]  /*2b40*/  FSEL R0, R157, R0, !P0 ;  /* 0x000000009d007208 */ /* 0x000fe40004000000 */
[----:B---3--:R-:W-:-:S04]  /*2b50*/  ISETP.NE.U32.AND P2, PT, R10, RZ, PT ;  /* 0x000000ff0a00720c */ /* 0x008fc80003f45070 */
[----:B------:R-:W-:-:S04]  /*2b60*/  ISETP.NE.AND.EX P2, PT, R11, RZ, PT, P2 ;  /* 0x000000ff0b00720c */ /* 0x000fc80003f45320 */
[----:B----4-:R-:W-:Y:S01]  /*2b70*/  FSEL R21, R21, RZ, !P2 ;  /* 0x000000ff15157208 */ /* 0x010fe20005000000 */
[----:B------:R-:W-:Y:S08]  /*2b80*/  @!P3 BRA `(.L_x_43) ;  /* 0x000000000040b947 */ /* 0x000ff00003800000 */
[----:B------:R-:W-:Y:S04]  /*2b90*/  BSSY B0, `(.L_x_44) ;  /* 0x000000e000007945 */ /* 0x000fe80003800000 */
[----:B------:R-:W-:Y:S05]  /*2ba0*/  @!P0 BRA `(.L_x_45) ;  /* 0x0000000000248947 */ /* 0x000fea0003800000 */
[----:B------:R-:W-:Y:S02]  /*2bb0*/  LOP3.LUT P4, RZ, R159, 0xff, RZ, 0xc0, !PT ;  /* 0x000000ff9fff7812 */ /* 0x000fe4000788c0ff */
[----:B------:R-:W-:Y:S02]  /*2bc0*/  PLOP3.LUT P3, PT, P1, PT, PT, 0x80, 0x0 ;  /* 0x000000000000781c */ /* 0x000fe40000f6f070 */
[----:B------:R-:W-:-:S09]  /*2bd0*/  PRMT R161, RZ, 0x7610, R161 ;  /* 0x00007610ffa17816 */ /* 0x000fd200000000a1 */
[----:B------:R-:W-:Y:S05]  /*2be0*/  @!P4 BRA `(.L_x_46) ;  /* 0x000000000020c947 */ /* 0x000fea0003800000 */
[----:B------:R-:W-:Y:S01]  /*2bf0*/  FSETP.EQ.AND P3, PT, R157, RZ, PT ;  /* 0x000000ff9d00720b */ /* 0x000fe20003f62000 */
[----:B------:R-:W-:Y:S01]  /*2c00*/  IMAD.MOV.U32 R160, RZ, RZ, R157 ;  /* 0x000000ffffa07224 */ /* 0x000fe200078e009d */
[----:B------:R-:W-:Y:S02]  /*2c10*/  PRMT R161, R159, 0x7610, R161 ;  /* 0x000076109fa17816 */ /* 0x000fe400000000a1 */
[----:B------:R-:W-:Y:S01]  /*2c20*/  MOV R0, R157 ;  /* 0x0000009d00007202 */ /* 0x000fe20000000f00 */
[----:B------:R-:W-:Y:S08]  /*2c30*/  BRA `(.L_x_46) ;  /* 0x00000000000c7947 */ /* 0x000ff00003800000 */
.L_x_45:
[----:B------:R-:W-:Y:S01]  /*2c40*/  FSETP.EQ.AND P3, PT, R157, RZ, PT ;  /* 0x000000ff9d00720b */ /* 0x000fe20003f62000 */
[--C-:B------:R-:W-:Y:S02]  /*2c50*/  IMAD.MOV.U32 R160, RZ, RZ, R157.reuse ;  /* 0x000000ffffa07224 */ /* 0x100fe400078e009d */
[----:B------:R-:W-:-:S10]  /*2c60*/  IMAD.MOV.U32 R0, RZ, RZ, R157 ;  /* 0x000000ffff007224 */ /* 0x000fd400078e009d */
.L_x_46:
[----:B-1----:R-:W-:Y:S05]  /*2c70*/  BSYNC B0 ;  /* 0x0000000000007941 */ /* 0x002fea0003800000 */
.L_x_44:
[----:B------:R-:W-:-:S07]  /*2c80*/  SEL R4, RZ, 0x1, P3 ;  /* 0x00000001ff047807 */ /* 0x000fce0001800000 */
.L_x_43:
[----:B------:R-:W-:Y:S04]  /*2c90*/  BSSY B0, `(.L_x_47) ;  /* 0x000000f000007945 */ /* 0x000fe80003800000 */
[----:B------:R-:W-:Y:S05]  /*2ca0*/  @!P0 BRA `(.L_x_48) ;  /* 0x0000000000288947 */ /* 0x000fea0003800000 */
[----:B------:R-:W-:Y:S02]  /*2cb0*/  LOP3.LUT P0, RZ, R154, 0xff, RZ, 0xc0, !PT ;  /* 0x000000ff9aff7812 */ /* 0x000fe4000780c0ff */
[----:B------:R-:W-:Y:S02]  /*2cc0*/  PRMT R159, RZ, 0x7610, R159 ;  /* 0x00007610ff9f7816 */ /* 0x000fe4000000009f */
[----:B------:R-:W-:-:S09]  /*2cd0*/  PRMT R161, RZ, 0x7610, R161 ;  /* 0x00007610ffa17816 */ /* 0x000fd200000000a1 */
[----:B------:R-:W-:Y:S05]  /*2ce0*/  @!P0 BRA `(.L_x_49) ;  /* 0x0000000000248947 */ /* 0x000fea0003800000 */
[----:B------:R-:W-:Y:S01]  /*2cf0*/  FSETP.EQ.AND P1, PT, R157, RZ, PT ;  /* 0x000000ff9d00720b */ /* 0x000fe20003f22000 */
[----:B------:R-:W-:Y:S01]  /*2d00*/  IMAD.MOV.U32 R0, RZ, RZ, R157 ;  /* 0x000000ffff007224 */ /* 0x000fe200078e009d */
[C---:B------:R-:W-:Y:S02]  /*2d10*/  PRMT R159, R154.reuse, 0x7610, R159 ;  /* 0x000076109a9f7816 */ /* 0x040fe4000000009f */
[----:B------:R-:W-:Y:S02]  /*2d20*/  MOV R160, R157 ;  /* 0x0000009d00a07202 */ /* 0x000fe40000000f00 */
[----:B------:R-:W-:Y:S01]  /*2d30*/  PRMT R161, R154, 0x7610, R161 ;  /* 0x000076109aa17816 */ /* 0x000fe200000000a1 */
[----:B------:R-:W-:Y:S06]  /*2d40*/  BRA `(.L_x_49) ;  /* 0x00000000000c7947 */ /* 0x000fec0003800000 */
.L_x_48:
[----:B------:R-:W-:Y:S01]  /*2d50*/  FSETP.EQ.AND P1, PT, R157, RZ, PT ;  /* 0x000000ff9d00720b */ /* 0x000fe20003f22000 */
[----:B------:R-:W-:Y:S01]  /*2d60*/  IMAD.MOV.U32 R160, RZ, RZ, R157 ;  /* 0x000000ffffa07224 */ /* 0x000fe200078e009d */
[----:B------:R-:W-:-:S11]  /*2d70*/  MOV R0, R157 ;  /* 0x0000009d00007202 */ /* 0x000fd60000000f00 */
.L_x_49:
[----:B-1----:R-:W-:Y:S05]  /*2d80*/  BSYNC B0 ;  /* 0x0000000000007941 */ /* 0x002fea0003800000 */
.L_x_47:
[----:B------:R-:W-:Y:S01]  /*2d90*/  PRMT R9, R4, 0x9910, RZ ;  /* 0x0000991004097816 */ /* 0x000fe200000000ff */
[--C-:B------:R-:W-:Y:S01]  /*2da0*/  IMAD.MOV.U32 R155, RZ, RZ, R21.reuse ;  /* 0x000000ffff9b7224 */ /* 0x100fe200078e0015 */
[----:B------:R-:W-:Y:S01]  /*2db0*/  MOV R20, RZ ;  /* 0x000000ff00147202 */ /* 0x000fe20000000f00 */
[--C-:B------:R-:W-:Y:S02]  /*2dc0*/  IMAD.MOV.U32 R165, RZ, RZ, R21.reuse ;  /* 0x000000ffffa57224 */ /* 0x100fe400078e0015 */
[----:B------:R-:W-:Y:S01]  /*2dd0*/  IMAD.MOV.U32 R23, RZ, RZ, R21 ;  /* 0x000000ffff177224 */ /* 0x000fe200078e0015 */
[----:B------:R-:W-:Y:S06]  /*2de0*/  @!P2 BRA `(.L_x_50) ;  /* 0x000000000080a947 */ /* 0x000fec0003800000 */
[----:B------:R-:W1:Y:S01]  /*2df0*/  LDC.64 R12, c[0x0][0x5d0] ;  /* 0x00017400ff0c7b82 */ /* 0x000e620000000a00 */
[----:B------:R-:W-:Y:S01]  /*2e00*/  SHF.R.U32.HI R6, RZ, 0x5, R6 ;  /* 0x00000005ff067819 */ /* 0x000fe20000011606 */
[----:B------:R-:W-:Y:S01]  /*2e10*/  USHF.R.S32.HI UR4, URZ, 0x1f, UR47 ;  /* 0x0000001f3f047899 */ /* 0x000fe2000801142f */
[----:B------:R-:W-:-:S03]  /*2e20*/  ISETP.GE.AND P0, PT, R8, 0x1, PT ;  /* 0x000000010800780c */ /* 0x000fc60003f06270 */
[----:B------:R-:W-:Y:S01]  /*2e30*/  IMAD.SHL.U32 R4, R6, 0x10, RZ ;  /* 0x0000001006047824 */ /* 0x000fe200078e00ff */
[C---:B------:R-:W-:Y:S02]  /*2e40*/  ISETP.LT.OR P4, PT, R156.reuse, 0x1, !P0 ;  /* 0x000000019c00780c */ /* 0x040fe40004781670 */
[----:B------:R-:W-:Y:S02]  /*2e50*/  ISETP.LT.OR P3, PT, R156, 0x81, !P0 ;  /* 0x000000819c00780c */ /* 0x000fe40004761670 */
[----:B------:R-:W-:Y:S02]  /*2e60*/  LOP3.LUT R4, R4, 0xfffffff0, R7, 0xe2, !PT ;  /* 0xfffffff004047812 */ /* 0x000fe400078ee207 */
[----:B------:R-:W-:Y:S02]  /*2e70*/  ISETP.LT.OR P2, PT, R156, 0x9, !P0 ;  /* 0x000000099c00780c */ /* 0x000fe40004741670 */
[----:B------:R-:W-:Y:S02]  /*2e80*/  IADD3 R4, R4, UR46, RZ ;  /* 0x0000002e04047c10 */ /* 0x000fe4000fffe0ff */
[----:B------:R-:W-:-:S02]  /*2e90*/  ISETP.LT.OR P0, PT, R156, 0x89, !P0 ;  /* 0x000000899c00780c */ /* 0x000fc40004701670 */
[--C-:B------:R-:W-:Y:S01]  /*2ea0*/  SHF.R.S32.HI R5, RZ, 0x1f, R4.reuse ;  /* 0x0000001fff057819 */ /* 0x100fe20000011404 */
[C---:B-1----:R-:W-:Y:S02]  /*2eb0*/  IMAD R6, R12.reuse, UR4, RZ ;  /* 0x000000040c067c24 */ /* 0x042fe4000f8e02ff */
[----:B------:R-:W-:-:S04]  /*2ec0*/  IMAD.WIDE.U32 R4, R12, UR47, R4 ;  /* 0x0000002f0c047c25 */ /* 0x000fc8000f8e0004 */
[----:B------:R-:W-:Y:S01]  /*2ed0*/  IMAD R7, R13, UR47, R6 ;  /* 0x0000002f0d077c24 */ /* 0x000fe2000f8e0206 */
[----:B------:R-:W-:-:S03]  /*2ee0*/  LEA R6, P5, R4, R10, 0x1 ;  /* 0x0000000a04067211 */ /* 0x000fc600078a08ff */
[----:B------:R-:W-:-:S05]  /*2ef0*/  IMAD.IADD R5, R5, 0x1, R7 ;  /* 0x0000000105057824 */ /* 0x000fca00078e0207 */
[----:B------:R-:W-:-:S05]  /*2f00*/  LEA.HI.X R7, R4, R11, R5, 0x1, P5 ;  /* 0x0000000b04077211 */ /* 0x000fca00028f0c05 */
[----:B------:R-:W2:Y:S04]  /*2f10*/  @!P4 LDG.E.U16 R10, desc[UR42][R6.64] ;  /* 0x0000002a060ac981 */ /* 0x000ea8000c1e1500 */
[----:B------:R-:W3:Y:S04]  /*2f20*/  @!P3 LDG.E.U16 R5, desc[UR42][R6.64+0x100] ;  /* 0x0001002a0605b981 */ /* 0x000ee8000c1e1500 */
[----:B------:R-:W4:Y:S04]  /*2f30*/  @!P2 LDG.E.U16 R4, desc[UR42][R6.64+0x10] ;  /* 0x0000102a0604a981 */ /* 0x000f28000c1e1500 */
[----:B------:R-:W4:Y:S01]  /*2f40*/  @!P0 LDG.E.U16 R8, desc[UR42][R6.64+0x110] ;  /* 0x0001102a06088981 */ /* 0x000f22000c1e1500 */
[----:B------:R-:W-:Y:S01]  /*2f50*/  IMAD.MOV.U32 R165, RZ, RZ, RZ ;  /* 0x000000ffffa57224 */ /* 0x000fe200078e00ff */
[----:B------:R-:W-:-:S02]  /*2f60*/  MOV R21, RZ ;  /* 0x000000ff00157202 */ /* 0x000fc40000000f00 */
[----:B--2---:R-:W-:Y:S02]  /*2f70*/  @!P4 PRMT R165, R10, 0x5410, RZ ;  /* 0x000054100aa5c816 */ /* 0x004fe400000000ff */
[----:B---3--:R-:W-:Y:S02]  /*2f80*/  @!P3 PRMT R21, R5, 0x5410, RZ ;  /* 0x000054100515b816 */ /* 0x008fe400000000ff */
[----:B----4-:R-:W-:Y:S02]  /*2f90*/  @!P2 PRMT R165, R165, 0x5410, R4 ;  /* 0x00005410a5a5a816 */ /* 0x010fe40000000004 */
[----:B------:R-:W-:-:S03]  /*2fa0*/  @!P0 PRMT R21, R21, 0x5410, R8 ;  /* 0x0000541015158816 */ /* 0x000fc60000000008 */
[--C-:B------:R-:W-:Y:S02]  /*2fb0*/  HADD2.F32 R23, -RZ, R165.reuse.H0_H0 ;  /* 0x200000a5ff177230 */ /* 0x100fe40000004100 */
[----:B------:R-:W-:Y:S02]  /*2fc0*/  HADD2.F32 R165, -RZ, R165.H1_H1 ;  /* 0x300000a5ffa57230 */ /* 0x000fe40000004100 */
[--C-:B------:R-:W-:Y:S02]  /*2fd0*/  HADD2.F32 R155, -RZ, R21.reuse.H0_H0 ;  /* 0x20000015ff9b7230 */ /* 0x100fe40000004100 */
[----:B------:R-:W-:-:S07]  /*2fe0*/  HADD2.F32 R21, -RZ, R21.H1_H1 ;  /* 0x30000015ff157230 */ /* 0x000fce0000004100 */
.L_x_50:
[----:B------:R-:W-:Y:S01]  /*2ff0*/  ISETP.NE.AND P0, PT, R9, RZ, PT ;  /* 0x000000ff0900720c */ /* 0x000fe20003f05270 */
[----:B------:R-:W-:Y:S01]  /*3000*/  BSSY B0, `(.L_x_51) ;  /* 0x0000023000007945 */ /* 0x000fe20003800000 */
[----:B------:R-:W-:Y:S02]  /*3010*/  CS2R R6, SRZ ;  /* 0x0000000000067805 */ /* 0x000fe4000001ff00 */
[----:B------:R-:W-:Y:S02]  /*3020*/  CS2R R4, SRZ ;  /* 0x0000000000047805 */ /* 0x000fe4000001ff00 */
[----:B------:R-:W-:Y:S02]  /*3030*/  CS2R R10, SRZ ;  /* 0x00000000000a7805 */ /* 0x000fe4000001ff00 */
[----:B------:R-:W-:-:S05]  /*3040*/  CS2R R8, SRZ ;  /* 0x0000000000087805 */ /* 0x000fca000001ff00 */
[----:B------:R-:W-:Y:S05]  /*3050*/  @!P0 BRA `(.L_x_52) ;  /* 0x0000000000748947 */ /* 0x000fea0003800000 */
[----:B------:R-:W-:-:S13]  /*3060*/  ISETP.NE.AND P2, PT, R166, 0x3, PT ;  /* 0x00000003a600780c */ /* 0x000fda0003f45270 */
[----:B------:R-:W-:Y:S05]  /*3070*/  @!P2 BRA `(.L_x_53) ;  /* 0x000000000004a947 */ /* 0x000fea0003800000 */
[----:B------:R-:W-:Y:S01]  /*3080*/  BPT.TRAP 0x1 ;  /* 0x000000040000795c */ /* 0x000fe20000300000 */
.L_x_53:
[----:B------:R-:W-:Y:S01]  /*3090*/  SHF.L.U32 R4, RZ, 0x1f, RZ ;  /* 0x0000001fff047819 */ /* 0x000fe200000006ff */
[----:B------:R-:W-:Y:S02]  /*30a0*/  IMAD.MOV.U32 R20, RZ, RZ, 0x1 ;  /* 0x00000001ff147424 */ /* 0x000fe400078e00ff */
[----:B------:R-:W-:Y:S01]  /*30b0*/  IMAD.MOV.U32 R7, RZ, RZ, RZ ;  /* 0x000000ffff077224 */ /* 0x000fe200078e00ff */
[----:B------:R-:W1:Y:S02]  /*30c0*/  SYNCS.PHASECHK.TRANS64.TRYWAIT P2, [UR53+0x40], R4 ;  /* 0x00004004ff0075a7 */ /* 0x000e640008040175 */
[----:B-1----:R-:W-:Y:S05]  /*30d0*/  @!P2 BRA `(.L_x_54) ;  /* 0x00000070005ca947 */ /* 0x002fea0003800000 */
.L_x_231:
[----:B------:R-:W-:Y:S02]  /*30e0*/  MOV R6, RZ ;  /* 0x000000ff00067202 */ /* 0x000fe40000000f00 */
[----:B-1----:R-:W-:Y:S02]  /*30f0*/  CS2R R4, SRZ ;  /* 0x0000000000047805 */ /* 0x002fe4000001ff00 */
[----:B------:R-:W-:Y:S02]  /*3100*/  CS2R R10, SRZ ;  /* 0x00000000000a7805 */ /* 0x000fe4000001ff00 */
[----:B------:R-:W-:Y:S01]  /*3110*/  CS2R R8, SRZ ;  /* 0x0000000000087805 */ /* 0x000fe2000001ff00 */
[----:B------:R-:W-:Y:S06]  /*3120*/  @P1 BRA `(.L_x_52) ;  /* 0x0000000000401947 */ /* 0x000fec0003800000 */
[C---:B------:R-:W-:Y:S01]  /*3130*/  IMAD.SHL.U32 R4, R18.reuse, 0x10, RZ ;  /* 0x0000001012047824 */ /* 0x040fe200078e00ff */
[----:B------:R-:W-:Y:S01]  /*3140*/  SHF.R.U32.HI R7, RZ, 0x1, R18 ;  /* 0x00000001ff077819 */ /* 0x000fe20000011612 */
[C---:B------:R-:W-:Y:S01]  /*3150*/  IMAD.SHL.U32 R5, R18.reuse, 0x20, RZ ;  /* 0x0000002012057824 */ /* 0x040fe200078e00ff */
[----:B------:R-:W-:Y:S01]  /*3160*/  SHF.L.U32 R9, R18, 0x2, RZ ;  /* 0x0000000212097819 */ /* 0x000fe200000006ff */
[----:B------:R-:W-:Y:S05]  /*3170*/  WARPSYNC.ALL ;  /* 0x0000000000007948 */ /* 0x000fea0003800000 */
[----:B------:R-:W-:Y:S02]  /*3180*/  LOP3.LUT R4, R4, 0xe00, RZ, 0xc0, !PT ;  /* 0x00000e0004047812 */ /* 0x000fe400078ec0ff */
[----:B------:R-:W-:-:S02]  /*3190*/  LOP3.LUT R6, R5, 0xc0, RZ, 0xc0, !PT ;  /* 0x000000c005067812 */ /* 0x000fc400078ec0ff */
[----:B------:R-:W-:Y:S02]  /*31a0*/  LOP3.LUT R4, R4, 0x20, R5, 0xf8, !PT ;  /* 0x0000002004047812 */ /* 0x000fe400078ef805 */
[----:B------:R-:W-:Y:S02]  /*31b0*/  LOP3.LUT R6, R6, 0x8, R7, 0xf8, !PT ;  /* 0x0000000806067812 */ /* 0x000fe400078ef807 */
[----:B------:R-:W-:Y:S02]  /*31c0*/  LOP3.LUT R4, R4, 0x100, R5, 0xf8, !PT ;  /* 0x0000010004047812 */ /* 0x000fe400078ef805 */
[----:B------:R-:W-:-:S04]  /*31d0*/  LOP3.LUT R9, R6, 0x18, R9, 0x78, !PT ;  /* 0x0000001806097812 */ /* 0x000fc800078e7809 */
[----:B------:R-:W-:-:S04]  /*31e0*/  LOP3.LUT R4, R4, R9, RZ, 0xfc, !PT ;  /* 0x0000000904047212 */ /* 0x000fc800078efcff */
[----:B------:R-:W-:-:S05]  /*31f0*/  LEA R9, R4, UR53, 0x1 ;  /* 0x0000003504097c11 */ /* 0x000fca000f8e08ff */
[----:B------:R-:W-:Y:S02]  /*3200*/  IMAD R4, R162, 0x2, R9 ;  /* 0x00000002a2047824 */ /* 0x000fe400078e0209 */
[----:B------:R-:W1:Y:S04]  /*3210*/  LDSM.16.M88.4 R8, [R9+0x200] ;  /* 0x000200000908783b */ /* 0x000e680000000200 */
[----:B------:R-:W2:Y:S02]  /*3220*/  LDSM.16.M88.4 R4, [R4+0x200] ;  /* 0x000200000404783b */ /* 0x000ea40000000200 */
.L_x_52:
[----:B------:R-:W-:Y:S05]  /*3230*/  BSYNC B0 ;  /* 0x0000000000007941 */ /* 0x000fea0003800000 */
.L_x_51:
[C---:B-----5:R-:W-:Y:S01]  /*3240*/  FFMA R12, R158.reuse, R89, R23 ;  /* 0x000000599e0c7223 */ /* 0x060fe20000000017 */
[--C-:B-1----:R-:W-:Y:S02]  /*3250*/  HADD2.F32 R89, -RZ, R9.reuse.H0_H0 ;  /* 0x20000009ff597230 */ /* 0x102fe40000004100 */
[C-C-:B------:R-:W-:Y:S01]  /*3260*/  FFMA R90, R158.reuse, R90, R165.reuse ;  /* 0x0000005a9e5a7223 */ /* 0x140fe200000000a5 */
[----:B------:R-:W-:Y:S02]  /*3270*/  HADD2.F32 R169, -RZ, R9.H1_H1 ;  /* 0x30000009ffa97230 */ /* 0x000fe40000004100 */
[C-C-:B------:R-:W-:Y:S01]  /*3280*/  FFMA R14, R158.reuse, R91, R165.reuse ;  /* 0x0000005b9e0e7223 */ /* 0x140fe200000000a5 */
[----:B------:R-:W-:Y:S01]  /*3290*/  FFMA R94, R158, R94, R165 ;  /* 0x0000005e9e5e7223 */ /* 0x000fe200000000a5 */
[-C--:B------:R-:W-:Y:S01]  /*32a0*/  FFMA R90, R89, R163.reuse, R90 ;  /* 0x000000a3595a7223 */ /* 0x080fe2000000005a */
[--C-:B------:R-:W-:Y:S02]  /*32b0*/  HADD2.F32 R89, -RZ, R11.reuse.H0_H0 ;  /* 0x2000000bff597230 */ /* 0x100fe40000004100 */
[----:B------:R-:W-:Y:S01]  /*32c0*/  FFMA R169, R169, R163, R14 ;  /* 0x000000a3a9a97223 */ /* 0x000fe2000000000e */
[----:B------:R-:W-:-:S02]  /*32d0*/  HADD2.F32 R91, -RZ, R11.H1_H1 ;  /* 0x3000000bff5b7230 */ /* 0x000fc40000004100 */
[C-C-:B------:R-:W-:Y:S01]  /*32e0*/  FFMA R14, R158.reuse, R95, R165.reuse ;  /* 0x0000005f9e0e7223 */ /* 0x140fe200000000a5 */
[----:B------:R-:W-:Y:S02]  /*32f0*/  HADD2.F32 R15, -RZ, R8.H1_H1 ;  /* 0x30000008ff0f7230 */ /* 0x000fe40000004100 */
[-C--:B------:R-:W-:Y:S01]  /*3300*/  FFMA R94, R89, R163.reuse, R94 ;  /* 0x000000a3595e7223 */ /* 0x080fe2000000005e */
[--C-:B--2---:R-:W-:Y:S02]  /*3310*/  HADD2.F32 R89, -RZ, R5.reuse.H0_H0 ;  /* 0x20000005ff597230 */ /* 0x104fe40000004100 */
[-C--:B------:R-:W-:Y:S01]  /*3320*/  FFMA R95, R91, R163.reuse, R14 ;  /* 0x000000a35b5f7223 */ /* 0x080fe2000000000e */
[C-C-:B------:R-:W-:Y:S01]  /*3330*/  FFMA R98, R158.reuse, R98, R165.reuse ;  /* 0x000000629e627223 */ /* 0x140fe200000000a5 */
[----:B------:R-:W-:Y:S01]  /*3340*/  FFMA R171, R15, R163, R12 ;  /* 0x000000a30fab7223 */ /* 0x000fe2000000000c */
[----:B------:R-:W-:Y:S02]  /*3350*/  HADD2.F32 R91, -RZ, R5.H1_H1 ;  /* 0x30000005ff5b7230 */ /* 0x000fe40000004100 */
[----:B------:R-:W-:Y:S01]  /*3360*/  FFMA R14, R158, R99, R165 ;  /* 0x000000639e0e7223 */ /* 0x000fe200000000a5 */
[----:B------:R-:W-:-:S02]  /*3370*/  HADD2.F32 R15, -RZ, R10.H1_H1 ;  /* 0x3000000aff0f7230 */ /* 0x000fc40000004100 */
[C-C-:B------:R-:W-:Y:S01]  /*3380*/  FFMA R12, R158.reuse, R93, R23.reuse ;  /* 0x0000005d9e0c7223 */ /* 0x140fe20000000017 */
[----:B------:R-:W-:Y:S02]  /*3390*/  HADD2.F32 R13, -RZ, R8.H0_H0 ;  /* 0x20000008ff0d7230 */ /* 0x000fe40000004100 */
[----:B------:R-:W-:Y:S01]  /*33a0*/  FFMA R88, R158, R88, R23 ;  /* 0x000000589e587223 */ /* 0x000fe20000000017 */
[-C--:B------:R-:W-:Y:S01]  /*33b0*/  FFMA R89, R89, R163.reuse, R98 ;  /* 0x000000a359597223 */ /* 0x080fe20000000062 */
[-C--:B------:R-:W-:Y:S01]  /*33c0*/  FFMA R98, R91, R163.reuse, R14 ;  /* 0x000000a35b627223 */ /* 0x080fe2000000000e */
[-C--:B------:R-:W-:Y:S01]  /*33d0*/  FFMA R93, R15, R163.reuse, R12 ;  /* 0x000000a30f5d7223 */ /* 0x080fe2000000000c */
[----:B------:R-:W-:Y:S02]  /*33e0*/  IMAD.SHL.U32 R14, R18, 0x10, RZ ;  /* 0x00000010120e7824 */ /* 0x000fe400078e00ff */
[----:B------:R-:W-:Y:S01]  /*33f0*/  FFMA R88, R13, R163, R88 ;  /* 0x000000a30d587223 */ /* 0x000fe20000000058 */
[----:B------:R-:W-:-:S02]  /*3400*/  HADD2.F32 R15, -RZ, R4.H1_H1 ;  /* 0x30000004ff0f7230 */ /* 0x000fc40000004100 */
[C-C-:B------:R-:W-:Y:S01]  /*3410*/  FFMA R12, R158.reuse, R97, R23.reuse ;  /* 0x000000619e0c7223 */ /* 0x140fe20000000017 */
[----:B------:R-:W-:Y:S02]  /*3420*/  HADD2.F32 R13, -RZ, R10.H0_H0 ;  /* 0x2000000aff0d7230 */ /* 0x000fe40000004100 */
[--C-:B------:R-:W-:Y:S01]  /*3430*/  FFMA R92, R158, R92, R23.reuse ;  /* 0x0000005c9e5c7223 */ /* 0x100fe20000000017 */
[----:B------:R-:W-:Y:S01]  /*3440*/  SHF.L.U32 R99, R18, 0x5, RZ ;  /* 0x0000000512637819 */ /* 0x000fe200000006ff */
[----:B------:R-:W-:Y:S01]  /*3450*/  FFMA R97, R15, R163, R12 ;  /* 0x000000a30f617223 */ /* 0x000fe2000000000c */
[----:B------:R-:W-:Y:S01]  /*3460*/  LOP3.LUT R14, R14, 0xe00, RZ, 0xc0, !PT ;  /* 0x00000e000e0e7812 */ /* 0x000fe200078ec0ff */
[C-C-:B------:R-:W-:Y:S01]  /*3470*/  FFMA R12, R158.reuse, R101, R23.reuse ;  /* 0x000000659e0c7223 */ /* 0x140fe20000000017 */
[-C--:B------:R-:W-:Y:S01]  /*3480*/  FFMA R92, R13, R163.reuse, R92 ;  /* 0x000000a30d5c7223 */ /* 0x080fe2000000005c */
[----:B------:R-:W-:Y:S01]  /*3490*/  SHF.R.U32.HI R156, RZ, 0x1, R18 ;  /* 0x00000001ff9c7819 */ /* 0x000fe20000011612 */
[----:B------:R-:W-:Y:S01]  /*34a0*/  HADD2.F32 R13, -RZ, R4.H0_H0 ;  /* 0x20000004ff0d7230 */ /* 0x000fe20000004100 */
[----:B------:R-:W-:Y:S01]  /*34b0*/  LOP3.LUT R101, R99, 0xc0, RZ, 0xc0, !PT ;  /* 0x000000c063657812 */ /* 0x000fe200078ec0ff */
[----:B------:R-:W-:Y:S01]  /*34c0*/  FFMA R96, R158, R96, R23 ;  /* 0x000000609e607223 */ /* 0x000fe20000000017 */
[--C-:B------:R-:W-:Y:S01]  /*34d0*/  LOP3.LUT R14, R14, 0x20, R99.reuse, 0xf8, !PT ;  /* 0x000000200e0e7812 */ /* 0x100fe200078ef863 */
[----:B------:R-:W-:Y:S01]  /*34e0*/  HADD2.F32 R15, -RZ, R6.H1_H1 ;  /* 0x30000006ff0f7230 */ /* 0x000fe20000004100 */
[----:B------:R-:W-:Y:S01]  /*34f0*/  LOP3.LUT R156, R101, 0x8, R156, 0xf8, !PT ;  /* 0x00000008659c7812 */ /* 0x000fe200078ef89c */
[----:B------:R-:W-:Y:S01]  /*3500*/  FFMA R96, R13, R163, R96 ;  /* 0x000000a30d607223 */ /* 0x000fe20000000060 */
[----:B------:R-:W-:Y:S01]  /*3510*/  LOP3.LUT R101, R14, 0x100, R99, 0xf8, !PT ;  /* 0x000001000e657812 */ /* 0x000fe200078ef863 */
[----:B------:R-:W-:-:S02]  /*3520*/  IMAD.SHL.U32 R99, R18, 0x4, RZ ;  /* 0x0000000412637824 */ /* 0x000fc400078e00ff */
[----:B------:R-:W-:Y:S01]  /*3530*/  FFMA R100, R158, R100, R23 ;  /* 0x000000649e647223 */ /* 0x000fe20000000017 */
[----:B------:R-:W-:Y:S02]  /*3540*/  HADD2.F32 R13, -RZ, R6.H0_H0 ;  /* 0x20000006ff0d7230 */ /* 0x000fe40000004100 */
[-C--:B------:R-:W-:Y:S01]  /*3550*/  FFMA R91, R15, R163.reuse, R12 ;  /* 0x000000a30f5b7223 */ /* 0x080fe2000000000c */
[----:B------:R-:W-:Y:S01]  /*3560*/  LOP3.LUT R12, R18, 0xff, RZ, 0xc0, !PT ;  /* 0x000000ff120c7812 */ /* 0x000fe200078ec0ff */
[--C-:B------:R-:W-:Y:S01]  /*3570*/  HADD2.F32 R15, -RZ, R7.reuse.H1_H1 ;  /* 0x30000007ff0f7230 */ /* 0x100fe20000004100 */
[----:B------:R-:W-:Y:S01]  /*3580*/  LOP3.LUT R156, R156, 0x18, R99, 0x78, !PT ;  /* 0x000000189c9c7812 */ /* 0x000fe200078e7863 */
[----:B------:R-:W-:Y:S01]  /*3590*/  FFMA R100, R13, R163, R100 ;  /* 0x000000a30d647223 */ /* 0x000fe20000000064 */
[----:B------:R-:W-:Y:S02]  /*35a0*/  HADD2.F32 R13, -RZ, R7.H0_H0 ;  /* 0x20000007ff0d7230 */ /* 0x000fe40000004100 */
[C-C-:B------:R-:W-:Y:S01]  /*35b0*/  FFMA R14, R158.reuse, R103, R165.reuse ;  /* 0x000000679e0e7223 */ /* 0x140fe200000000a5 */
[----:B------:R-:W-:Y:S01]  /*35c0*/  FFMA R102, R158, R102, R165 ;  /* 0x000000669e667223 */ /* 0x000fe200000000a5 */
[----:B------:R-:W-:Y:S01]  /*35d0*/  LOP3.LUT R101, R101, R156, RZ, 0xfc, !PT ;  /* 0x0000009c65657212 */ /* 0x000fe200078efcff */
[----:B------:R-:W-:-:S02]  /*35e0*/  VIADD R12, R12, 0x1f ;  /* 0x0000001f0c0c7836 */ /* 0x000fc40000000000 */
[-C--:B------:R-:W-:Y:S01]  /*35f0*/  FFMA R99, R15, R163.reuse, R14 ;  /* 0x000000a30f637223 */ /* 0x080fe2000000000e */
[----:B------:R-:W-:Y:S01]  /*3600*/  FFMA R102, R13, R163, R102 ;  /* 0x000000a30d667223 */ /* 0x000fe20000000066 */
[----:B------:R-:W-:Y:S01]  /*3610*/  F2FP.F16.F32.PACK_AB R14, R93, R92 ;  /* 0x0000005c5d0e723e */ /* 0x000fe200000000ff */
[----:B------:R-:W-:Y:S05]  /*3620*/  WARPSYNC.ALL ;  /* 0x0000000000007948 */ /* 0x000fea0003800000 */
[----:B------:R-:W-:Y:S01]  /*3630*/  LEA R93, R101, UR53, 0x1 ;  /* 0x00000035655d7c11 */ /* 0x000fe2000f8e08ff */
[----:B------:R-:W-:Y:S01]  /*3640*/  BSSY B0, `(.L_x_55) ;  /* 0x000001a000007945 */ /* 0x000fe20003800000 */
[----:B------:R-:W-:-:S02]  /*3650*/  ISETP.GT.U32.AND P2, PT, R12, 0x3e, PT ;  /* 0x0000003e0c00780c */ /* 0x000fc40003f44070 */
[----:B------:R-:W-:Y:S02]  /*3660*/  F2FP.F16.F32.PACK_AB R13, R169, R90 ;  /* 0x0000005aa90d723e */ /* 0x000fe400000000ff */
[----:B------:R-:W-:Y:S02]  /*3670*/  F2FP.F16.F32.PACK_AB R12, R171, R88 ;  /* 0x00000058ab0c723e */ /* 0x000fe400000000ff */
[----:B------:R-:W-:Y:S02]  /*3680*/  F2FP.F16.F32.PACK_AB R15, R95, R94 ;  /* 0x0000005e5f0f723e */ /* 0x000fe400000000ff */
[----:B------:R-:W-:Y:S02]  /*3690*/  F2FP.F16.F32.PACK_AB R90, R91, R100 ;  /* 0x000000645b5a723e */ /* 0x000fe400000000ff */
[----:B------:R-:W-:Y:S01]  /*36a0*/  F2FP.F16.F32.PACK_AB R88, R97, R96 ;  /* 0x000000606158723e */ /* 0x000fe200000000ff */
[----:B------:R1:W-:Y:S01]  /*36b0*/  STSM.16.M88.4 [R93+0x200], R12 ;  /* 0x0002000c5d007844 */ /* 0x0003e20000000200 */
[----:B------:R-:W-:-:S02]  /*36c0*/  F2FP.F16.F32.PACK_AB R89, R98, R89 ;  /* 0x000000596259723e */ /* 0x000fc400000000ff */
[----:B------:R-:W-:Y:S02]  /*36d0*/  F2FP.F16.F32.PACK_AB R91, R99, R102 ;  /* 0x00000066635b723e */ /* 0x000fe400000000ff */
[----:B------:R-:W-:-:S05]  /*36e0*/  LEA R92, R162, R93, 0x1 ;  /* 0x0000005da25c7211 */ /* 0x000fca00078e08ff */
[----:B------:R1:W-:Y:S01]  /*36f0*/  STSM.16.M88.4 [R92+0x200], R88 ;  /* 0x000200585c007844 */ /* 0x0003e20000000200 */
[----:B------:R-:W-:Y:S01]  /*3700*/  @!PT LDS RZ, [RZ] ;  /* 0x00000000fffff984 */ /* 0x000fe20000000800 */
[----:B------:R-:W-:Y:S01]  /*3710*/  @!PT LDS RZ, [RZ] ;  /* 0x00000000fffff984 */ /* 0x000fe20000000800 */
[----:B------:R-:W-:Y:S01]  /*3720*/  @!PT LDS RZ, [RZ] ;  /* 0x00000000fffff984 */ /* 0x000fe20000000800 */
[----:B------:R-:W-:Y:S01]  /*3730*/  @!PT LDS RZ, [RZ] ;  /* 0x00000000fffff984 */ /* 0x000fe20000000800 */
[----:B------:R2:W-:Y:S06]  /*3740*/  MEMBAR.ALL.CTA ;  /* 0x0000000000007992 */ /* 0x0005ec0000008000 */
[----:B--2---:R-:W2:Y:S02]  /*3750*/  FENCE.VIEW.ASYNC.S ;  /* 0x00000000000073c6 */ /* 0x004ea40000000000 */
[----:B--2---:R-:W-:Y:S06]  /*3760*/  BAR.SYNC.DEFER_BLOCKING 0x1, 0x100 ;  /* 0x0044000000007b1d */ /* 0x004fec0000010000 */
[----:B------:R-:W-:Y:S05]  /*3770*/  @P2 BRA `(.L_x_56) ;  /* 0x0000000000182947 */ /* 0x000fea0003800000 */
[----:B------:R-:W-:Y:S02]  /*3780*/  UIADD3 UR4, UP0, UR54, 0x4f0, URZ ;  /* 0x000004f036047890 */ /* 0x000fe4000ff1e03f */
[----:B------:R-:W-:Y:S02]  /*3790*/  UIADD3 UR44, UR53, 0x200, URZ ;  /* 0x00000200352c7890 */ /* 0x000fe4000fffe03f */
[----:B------:R-:W-:-:S09]  /*37a0*/  UIADD3.X UR5, URZ, UR55, URZ, UP0, !UPT ;  /* 0x000000373f057290 */ /* 0x000fd200087fe43f */
[----:B------:R2:W-:Y:S01]  /*37b0*/  UTMASTG.3D [UR44], [UR4] ;  /* 0x0000002c040073b5 */ /* 0x0005e20008010000 */
[----:B------:R0:W-:Y:S01]  /*37c0*/  UTMACMDFLUSH ;  /* 0x00000000000079b7 */ /* 0x0001e20000000000 */
[----:B--2---:R-:W-:-:S04]  /*37d0*/  DEPBAR.LE SB0, 0x1 ;  /* 0x000080400000791a */ /* 0x004fc80000000000 */
.L_x_56:
[----:B------:R-:W-:Y:S05]  /*37e0*/  BSYNC B0 ;  /* 0x0000000000007941 */ /* 0x000fea0003800000 */
.L_x_55:
[----:B------:R-:W-:Y:S01]  /*37f0*/  BAR.SYNC.DEFER_BLOCKING 0x1, 0x100 ;  /* 0x0044000000007b1d */ /* 0x000fe20000010000 */
[----:B------:R-:W-:Y:S01]  /*3800*/  ISETP.NE.AND P3, PT, RZ, UR48, PT ;  /* 0x00000030ff007c0c */ /* 0x000fe2000bf65270 */
[----:B-1----:R-:W-:-:S04]  /*3810*/  VIADD R89, R93, 0x200 ;  /* 0x000002005d597836 */ /* 0x002fc80000000000 */
[----:B------:R-:W-:-:S08]  /*3820*/  IMAD R88, R162, 0x2, R89 ;  /* 0x00000002a2587824 */ /* 0x000fd000078e0259 */
[----:B------:R-:W-:Y:S05]  /*3830*/  @!P3 BRA `(.L_x_57) ;  /* 0x000000000034b947 */ /* 0x000fea0003800000 */
[----:B------:R-:W-:Y:S04]  /*3840*/  BSSY B0, `(.L_x_58) ;  /* 0x0000009000007945 */ /* 0x000fe80003800000 */
[----:B------:R-:W-:Y:S05]  /*3850*/  @!P0 BRA `(.L_x_59) ;  /* 0x00000000001c8947 */ /* 0x000fea0003800000 */
[----:B------:R-:W-:-:S13]  /*3860*/  ISETP.NE.AND P3, PT, R166, 0x3, PT ;  /* 0x00000003a600780c */ /* 0x000fda0003f65270 */
[----:B------:R-:W-:Y:S05]  /*3870*/  @!P3 BRA `(.L_x_60) ;  /* 0x000000000004b947 */ /* 0x000fea0003800000 */
[----:B------:R-:W-:Y:S01]  /*3880*/  BPT.TRAP 0x1 ;  /* 0x000000040000795c */ /* 0x000fe20000300000 */
.L_x_60:
[----:B------:R-:W-:-:S04]  /*3890*/  ULEA UR4, UR36, UR53, 0x3 ;  /* 0x0000003524047291 */ /* 0x000fc8000f8e183f */
[----:B------:R-:W-:-:S04]  /*38a0*/  UIADD3 UR4, UR4, 0x60, URZ ;  /* 0x0000006004047890 */ /* 0x000fc8000fffe03f */
[----:B------:R-:W-:-:S09]  /*38b0*/  UPRMT UR4, UR52, 0x654, UR4 ;  /* 0x0000065434047896 */ /* 0x000fd20008000004 */
[----:B------:R-:W-:Y:S03]  /*38c0*/  SYNCS.ARRIVE.TRANS64.RED.A1T0 RZ, [UR4], RZ ;  /* 0x000000ffffff79a7 */ /* 0x000fe60008100404 */
.L_x_59:
[----:B------:R-:W-:Y:S05]  /*38d0*/  BSYNC B0 ;  /* 0x0000000000007941 */ /* 0x000fea0003800000 */
.L_x_58:
[----:B------:R-:W-:-:S04]  /*38e0*/  UIADD3 UR36, UR36, 0x1, URZ ;  /* 0x0000000124247890 */ /* 0x000fc8000fffe03f */
[----:B------:R-:W-:-:S04]  /*38f0*/  UISETP.NE.AND UP0, UPT, UR36, 0x4, UPT ;  /* 0x000000042400788c */ /* 0x000fc8000bf05270 */
[----:B------:R-:W-:-:S12]  /*3900*/  USEL UR36, UR36, URZ, UP0 ;  /* 0x0000003f24247287 */ /* 0x000fd80008000000 */
.L_x_57:
[----:B------:R-:W-:Y:S04]  /*3910*/  BSSY B0, `(.L_x_61) ;  /* 0x0000011000007945 */ /* 0x000fe80003800000 */
[----:B------:R-:W-:Y:S05]  /*3920*/  @!P0 BRA `(.L_x_62) ;  /* 0x00000000003c8947 */ /* 0x000fea0003800000 */
[----:B------:R-:W-:-:S13]  /*3930*/  ISETP.NE.AND P3, PT, R166, 0x3, PT ;  /* 0x00000003a600780c */ /* 0x000fda0003f65270 */
[----:B------:R-:W-:Y:S05]  /*3940*/  @!P3 BRA `(.L_x_63) ;  /* 0x000000000004b947 */ /* 0x000fea0003800000 */
[----:B------:R-:W-:Y:S01]  /*3950*/  BPT.TRAP 0x1 ;  /* 0x000000040000795c */ /* 0x000fe20000300000 */
.L_x_63:
[C---:B------:R-:W-:Y:S01]  /*3960*/  LEA R14, R20.reuse, UR53, 0x3 ;  /* 0x00000035140e7c11 */ /* 0x040fe2000f8e18ff */
[----:B------:R-:W-:Y:S01]  /*3970*/  BSSY B1, `(.L_x_64) ;  /* 0x0000006000017945 */ /* 0x000fe20003800000 */
[----:B------:R-:W-:Y:S02]  /*3980*/  SHF.L.U32 R15, RZ, 0x1f, RZ ;  /* 0x0000001fff0f7819 */ /* 0x000fe400000006ff */
[----:B------:R-:W-:Y:S02]  /*3990*/  @!P1 LEA R13, R20, R89, 0xd ;  /* 0x00000059140d9211 */ /* 0x000fe400078e68ff */
[----:B------:R-:W1:Y:S03]  /*39a0*/  SYNCS.PHASECHK.TRANS64.TRYWAIT P3, [R14+URZ+0x40], R15 ;  /* 0x0000400f0e0075a7 */ /* 0x000e66000806017f */
[----:B------:R-:W-:Y:S01]  /*39b0*/  @!P1 IMAD R12, R162, 0x2, R13 ;  /* 0x00000002a20c9824 */ /* 0x000fe200078e020d */
[----:B-1----:R-:W-:Y:S06]  /*39c0*/  @!P3 BRA `(.L_x_65) ;  /* 0x000000680038b947 */ /* 0x002fec0003800000 */
.L_x_232:
[----:B------:R-:W-:Y:S05]  /*39d0*/  BSYNC B1 ;  /* 0x0000000000017941 */ /* 0x000fea0003800000 */
.L_x_64:
[----:B------:R-:W-:Y:S05]  /*39e0*/  @!P1 WARPSYNC.ALL ;  /* 0x0000000000009948 */ /* 0x000fea0003800000 */
[----:B------:R2:W3:Y:S01]  /*39f0*/  @!P1 LDSM.16.M88.4 R8, [R13] ;  /* 0x000000000d08983b */ /* 0x0004e20000000200 */
[----:B------:R-:W-:-:S03]  /*3a00*/  VIADD R20, R20, 0x1 ;  /* 0x0000000114147836 */ /* 0x000fc60000000000 */
[----:B------:R2:W4:Y:S04]  /*3a10*/  @!P1 LDSM.16.M88.4 R4, [R12] ;  /* 0x000000000c04983b */ /* 0x0005280000000200 */
.L_x_62:
[----:B------:R-:W-:Y:S05]  /*3a20*/  BSYNC B0 ;  /* 0x0000000000007941 */ /* 0x000fea0003800000 */
.L_x_61:
[C-C-:B--2---:R-:W-:Y:S01]  /*3a30*/  FFMA R12, R158.reuse, R25, R155.reuse ;  /* 0x000000199e0c7223 */ /* 0x144fe2000000009b */
[--C-:B---3--:R-:W-:Y:S02]  /*3a40*/  HADD2.F32 R13, -RZ, R8.reuse.H0_H0 ;  /* 0x20000008ff0d7230 */ /* 0x108fe40000004100 */
[C---:B------:R-:W-:Y:S01]  /*3a50*/  FFMA R24, R158.reuse, R24, R155 ;  /* 0x000000189e187223 */ /* 0x040fe2000000009b */
[--C-:B------:R-:W-:Y:S02]  /*3a60*/  HADD2.F32 R25, -RZ, R9.reuse.H0_H0 ;  /* 0x20000009ff197230 */ /* 0x100fe40000004100 */
[C-C-:B------:R-:W-:Y:S01]  /*3a70*/  FFMA R26, R158.reuse, R26, R21.reuse ;  /* 0x0000001a9e1a7223 */ /* 0x140fe20000000015 */
[----:B-1----:R-:W-:Y:S02]  /*3a80*/  HADD2.F32 R15, -RZ, R8.H1_H1 ;  /* 0x30000008ff0f7230 */ /* 0x002fe40000004100 */
[----:B------:R-:W-:Y:S01]  /*3a90*/  FFMA R14, R158, R27, R21 ;  /* 0x0000001b9e0e7223 */ /* 0x000fe20000000015 */
[----:B------:R-:W-:-:S02]  /*3aa0*/  HADD2.F32 R91, -RZ, R9.H1_H1 ;  /* 0x30000009ff5b7230 */ /* 0x000fc40000004100 */
[-C--:B------:R-:W-:Y:S01]  /*3ab0*/  FFMA R24, R13, R163.reuse, R24 ;  /* 0x000000a30d187223 */ /* 0x080fe20000000018 */
[-C--:B------:R-:W-:Y:S01]  /*3ac0*/  FFMA R26, R25, R163.reuse, R26 ;  /* 0x000000a3191a7223 */ /* 0x080fe2000000001a */
[----:B------:R-:W-:Y:S01]  /*3ad0*/  FFMA R13, R15, R163, R12 ;  /* 0x000000a30f0d7223 */ /* 0x000fe2000000000c */
[--C-:B------:R-:W-:Y:S02]  /*3ae0*/  HADD2.F32 R25, -RZ, R10.reuse.H0_H0 ;  /* 0x2000000aff197230 */ /* 0x100fe40000004100 */
[C-C-:B------:R-:W-:Y:S01]  /*3af0*/  FFMA R28, R158.reuse, R28, R155.reuse ;  /* 0x0000001c9e1c7223 */ /* 0x140fe2000000009b */
[----:B------:R-:W-:Y:S01]  /*3b00*/  FFMA R12, R158, R29, R155 ;  /* 0x0000001d9e0c7223 */ /* 0x000fe2000000009b */
[----:B------:R-:W-:Y:S02]  /*3b10*/  HADD2.F32 R27, -RZ, R10.H1_H1 ;  /* 0x3000000aff1b7230 */ /* 0x000fe40000004100 */
[----:B------:R-:W-:Y:S01]  /*3b20*/  FFMA R15, R91, R163, R14 ;  /* 0x000000a35b0f7223 */ /* 0x000fe2000000000e */
[----:B------:R-:W-:-:S02]  /*3b30*/  HADD2.F32 R29, -RZ, R11.H0_H0 ;  /* 0x2000000bff1d7230 */ /* 0x000fc40000004100 */
[C-C-:B------:R-:W-:Y:S01]  /*3b40*/  FFMA R30, R158.reuse, R30, R21.reuse ;  /* 0x0000001e9e1e7223 */ /* 0x140fe20000000015 */
[----:B------:R-:W-:Y:S02]  /*3b50*/  HADD2.F32 R91, -RZ, R11.H1_H1 ;  /* 0x3000000bff5b7230 */ /* 0x000fe40000004100 */
[C---:B------:R-:W-:Y:S01]  /*3b60*/  FFMA R14, R158.reuse, R31, R21 ;  /* 0x0000001f9e0e7223 */ /* 0x040fe20000000015 */
[-C--:B------:R-:W-:Y:S01]  /*3b70*/  FFMA R28, R25, R163.reuse, R28 ;  /* 0x000000a3191c7223 */ /* 0x080fe2000000001c */
[-C--:B------:R-:W-:Y:S01]  /*3b80*/  FFMA R25, R27, R163.reuse, R12 ;  /* 0x000000a31b197223 */ /* 0x080fe2000000000c */
[----:B------:R-:W-:Y:S01]  /*3b90*/  FFMA R30, R29, R163, R30 ;  /* 0x000000a31d1e7223 */ /* 0x000fe2000000001e */
[----:B------:R-:W-:Y:S01]  /*3ba0*/  FFMA R12, R158, R33, R155 ;  /* 0x000000219e0c7223 */ /* 0x000fe2000000009b */
[----:B----4-:R-:W-:Y:S02]  /*3bb0*/  HADD2.F32 R29, -RZ, R4.H0_H0 ;  /* 0x20000004ff1d7230 */ /* 0x010fe40000004100 */
[----:B------:R-:W-:Y:S01]  /*3bc0*/  FFMA R27, R91, R163, R14 ;  /* 0x000000a35b1b7223 */ /* 0x000fe2000000000e */
[----:B------:R-:W-:-:S02]  /*3bd0*/  HADD2.F32 R33, -RZ, R5.H0_H0 ;  /* 0x20000005ff217230 */ /* 0x000fc40000004100 */
[C---:B------:R-:W-:Y:S01]  /*3be0*/  FFMA R32, R158.reuse, R32, R155 ;  /* 0x000000209e207223 */ /* 0x040fe2000000009b */
[C-C-:B------:R-:W-:Y:S01]  /*3bf0*/  FFMA R34, R158.reuse, R34, R21.reuse ;  /* 0x000000229e227223 */ /* 0x140fe20000000015 */
[----:B------:R-:W-:Y:S02]  /*3c00*/  HADD2.F32 R31, -RZ, R4.H1_H1 ;  /* 0x30000004ff1f7230 */ /* 0x000fe40000004100 */
[----:B------:R-:W-:Y:S01]  /*3c10*/  FFMA R14, R158, R35, R21 ;  /* 0x000000239e0e7223 */ /* 0x000fe20000000015 */
[----:B------:R-:W-:Y:S02]  /*3c20*/  HADD2.F32 R91, -RZ, R5.H1_H1 ;  /* 0x30000005ff5b7230 */ /* 0x000fe40000004100 */
[-C--:B------:R-:W-:Y:S01]  /*3c30*/  FFMA R32, R29, R163.reuse, R32 ;  /* 0x000000a31d207223 */ /* 0x080fe20000000020 */
[-C--:B------:R-:W-:Y:S01]  /*3c40*/  FFMA R34, R33, R163.reuse, R34 ;  /* 0x000000a321227223 */ /* 0x080fe20000000022 */
[----:B------:R-:W-:Y:S01]  /*3c50*/  FFMA R29, R31, R163, R12 ;  /* 0x000000a31f1d7223 */ /* 0x000fe2000000000c */
[----:B------:R-:W-:-:S02]  /*3c60*/  HADD2.F32 R33, -RZ, R6.H0_H0 ;  /* 0x20000006ff217230 */ /* 0x000fc40000004100 */
[----:B------:R-:W-:Y:S01]  /*3c70*/  FFMA R31, R91, R163, R14 ;  /* 0x000000a35b1f7223 */ /* 0x000fe2000000000e */
[C-C-:B------:R-:W-:Y:S01]  /*3c80*/  FFMA R36, R158.reuse, R36, R155.reuse ;  /* 0x000000249e247223 */ /* 0x140fe2000000009b */
[C---:B------:R-:W-:Y:S01]  /*3c90*/  FFMA R12, R158.reuse, R37, R155 ;  /* 0x000000259e0c7223 */ /* 0x040fe2000000009b */
[----:B------:R-:W-:Y:S02]  /*3ca0*/  HADD2.F32 R35, -RZ, R6.H1_H1 ;  /* 0x30000006ff237230 */ /* 0x000fe40000004100 */
[C-C-:B------:R-:W-:Y:S01]  /*3cb0*/  FFMA R38, R158.reuse, R38, R21.reuse ;  /* 0x000000269e267223 */ /* 0x140fe20000000015 */
[--C-:B------:R-:W-:Y:S02]  /*3cc0*/  HADD2.F32 R37, -RZ, R7.reuse.H0_H0 ;  /* 0x20000007ff257230 */ /* 0x100fe40000004100 */
[----:B------:R-:W-:Y:S01]  /*3cd0*/  FFMA R14, R158, R39, R21 ;  /* 0x000000279e0e7223 */ /* 0x000fe20000000015 */
[----:B------:R-:W-:Y:S02]  /*3ce0*/  HADD2.F32 R91, -RZ, R7.H1_H1 ;  /* 0x30000007ff5b7230 */ /* 0x000fe40000004100 */
[-C--:B------:R-:W-:Y:S01]  /*3cf0*/  FFMA R36, R33, R163.reuse, R36 ;  /* 0x000000a321247223 */ /* 0x080fe20000000024 */
[-C--:B------:R-:W-:Y:S01]  /*3d00*/  FFMA R33, R35, R163.reuse, R12 ;  /* 0x000000a323217223 */ /* 0x080fe2000000000c */
[-C--:B------:R-:W-:Y:S01]  /*3d10*/  FFMA R38, R37, R163.reuse, R38 ;  /* 0x000000a325267223 */ /* 0x080fe20000000026 */
[----:B------:R-:W-:Y:S01]  /*3d20*/  F2FP.F16.F32.PACK_AB R12, R13, R24 ;  /* 0x000000180d0c723e */ /* 0x000fe200000000ff */
[----:B------:R-:W-:Y:S01]  /*3d30*/  FFMA R35, R91, R163, R14 ;  /* 0x000000a35b237223 */ /* 0x000fe2000000000e */
[----:B------:R-:W-:Y:S01]  /*3d40*/  F2FP.F16.F32.PACK_AB R13, R15, R26 ;  /* 0x0000001a0f0d723e */ /* 0x000fe200000000ff */
[----:B------:R-:W-:Y:S05]  /*3d50*/  WARPSYNC.ALL ;  /* 0x0000000000007948 */ /* 0x000fea0003800000 */
[----:B------:R-:W-:Y:S01]  /*3d60*/  F2FP.F16.F32.PACK_AB R14, R25, R28 ;  /* 0x0000001c190e723e */ /* 0x000fe200000000ff */
[----:B------:R-:W-:Y:S01]  /*3d70*/  BSSY B0, `(.L_x_66) ;  /* 0x0000019000007945 */ /* 0x000fe20003800000 */
[----:B------:R-:W-:-:S02]  /*3d80*/  F2FP.F16.F32.PACK_AB R15, R27, R30 ;  /* 0x0000001e1b0f723e */ /* 0x000fc400000000ff */
[----:B------:R-:W-:Y:S02]  /*3d90*/  F2FP.F16.F32.PACK_AB R24, R29, R32 ;  /* 0x000000201d18723e */ /* 0x000fe400000000ff */
[----:B------:R-:W-:Y:S01]  /*3da0*/  F2FP.F16.F32.PACK_AB R25, R31, R34 ;  /* 0x000000221f19723e */ /* 0x000fe200000000ff */
[----:B------:R1:W-:Y:S01]  /*3db0*/  STSM.16.M88.4 [R93+0x2200], R12 ;  /* 0x0022000c5d007844 */ /* 0x0003e20000000200 */
[----:B------:R-:W-:Y:S02]  /*3dc0*/  F2FP.F16.F32.PACK_AB R26, R33, R36 ;  /* 0x00000024211a723e */ /* 0x000fe400000000ff */
[----:B------:R-:W-:-:S05]  /*3dd0*/  F2FP.F16.F32.PACK_AB R27, R35, R38 ;  /* 0x00000026231b723e */ /* 0x000fca00000000ff */
        /* <DEDUP_REMOVED lines=11> */
[----:B------:R-:W-:Y:S02]  /*3e90*/  UIADD3 UR4, UR53, 0x2200, URZ ;  /* 0x0000220035047890 */ /* 0x000fe4000fffe03f */
[----:B------:R-:W-:Y:S01]  /*3ea0*/  UIADD3.X UR9, URZ, UR55, URZ, UP0, !UPT ;  /* 0x000000373f097290 */ /* 0x000fe200087fe43f */
[----:B------:R-:W-:Y:S01]  /*3eb0*/  UMOV UR5, UR45 ;  /* 0x0000002d00057c82 */ /* 0x000fe20008000000 */
[----:B------:R-:W-:-:S07]  /*3ec0*/  UMOV UR7, UR47 ;  /* 0x0000002f00077c82 */ /* 0x000fce0008000000 */
[----:B------:R2:W-:Y:S01]  /*3ed0*/  UTMASTG.3D [UR4], [UR8] ;  /* 0x00000004080073b5 */ /* 0x0005e20008010000 */
[----:B------:R0:W-:Y:S01]  /*3ee0*/  UTMACMDFLUSH ;  /* 0x00000000000079b7 */ /* 0x0001e20000000000 */
[----:B--2---:R-:W-:-:S04]  /*3ef0*/  DEPBAR.LE SB0, 0x1 ;  /* 0x000080400000791a */ /* 0x004fc80000000000 */
.L_x_67:
[----:B------:R-:W-:Y:S05]  /*3f00*/  BSYNC B0 ;  /* 0x0000000000007941 */ /* 0x000fea0003800000 */
.L_x_66:
[----:B-1----:R-:W-:Y:S01]  /*3f10*/  IADD3 R13, R93, 0x2200, RZ ;  /* 0x000022005d0d7810 */ /* 0x002fe20007ffe0ff */
[----:B------:R-:W-:Y:S04]  /*3f20*/  BAR.SYNC.DEFER_BLOCKING 0x1, 0x100 ;  /* 0x0044000000007b1d */ /* 0x000fe80000010000 */
[----:B------:R-:W-:Y:S02]  /*3f30*/  IMAD R28, R162, 0x2, R13 ;  /* 0x00000002a21c7824 */ /* 0x000fe400078e020d */
[----:B------:R-:W-:Y:S04]  /*3f40*/  BSSY B0, `(.L_x_68) ;  /* 0x0000009000007945 */ /* 0x000fe80003800000 */
[----:B------:R-:W-:Y:S05]  /*3f50*/  @!P0 BRA `(.L_x_69) ;  /* 0x00000000001c8947 */ /* 0x000fea0003800000 */
[----:B------:R-:W-:-:S13]  /*3f60*/  ISETP.NE.AND P3, PT, R166, 0x3, PT ;  /* 0x00000003a600780c */ /* 0x000fda0003f65270 */
[----:B------:R-:W-:Y:S05]  /*3f70*/  @!P3 BRA `(.L_x_70) ;  /* 0x000000000004b947 */ /* 0x000fea0003800000 */
[----:B------:R-:W-:Y:S01]  /*3f80*/  BPT.TRAP 0x1 ;  /* 0x000000040000795c */ /* 0x000fe20000300000 */
.L_x_70:
[----:B------:R-:W-:-:S04]  /*3f90*/  ULEA UR4, UR36, UR53, 0x3 ;  /* 0x0000003524047291 */ /* 0x000fc8000f8e183f */
[----:B------:R-:W-:-:S04]  /*3fa0*/  UIADD3 UR4, UR4, 0x60, URZ ;  /* 0x0000006004047890 */ /* 0x000fc8000fffe03f */
[----:B------:R-:W-:-:S09]  /*3fb0*/  UPRMT UR4, UR52, 0x654, UR4 ;  /* 0x0000065434047896 */ /* 0x000fd20008000004 */
[----:B------:R-:W-:Y:S03]  /*3fc0*/  SYNCS.ARRIVE.TRANS64.RED.A1T0 RZ, [UR4], RZ ;  /* 0x000000ffffff79a7 */ /* 0x000fe60008100404 */
.L_x_69:
[----:B------:R-:W-:Y:S05]  /*3fd0*/  BSYNC B0 ;  /* 0x0000000000007941 */ /* 0x000fea0003800000 */
.L_x_68:
[----:B------:R-:W-:Y:S01]  /*3fe0*/  UIADD3 UR36, UR36, 0x1, URZ ;  /* 0x0000000124247890 */ /* 0x000fe2000fffe03f */
[----:B------:R-:W-:Y:S01]  /*3ff0*/  BSSY B0, `(.L_x_71) ;  /* 0x0000017000007945 */ /* 0x000fe20003800000 */
[----:B------:R-:W-:Y:S02]  /*4000*/  IMAD.MOV.U32 R29, RZ, RZ, RZ ;  /* 0x000000ffff1d7224 */ /* 0x000fe400078e00ff */
[----:B------:R-:W-:-:S04]  /*4010*/  UISETP.NE.AND UP0, UPT, UR36, 0x4, UPT ;  /* 0x000000042400788c */ /* 0x000fc8000bf05270 */
[----:B------:R-:W-:Y:S01]  /*4020*/  USEL UR36, UR36, URZ, UP0 ;  /* 0x0000003f24247287 */ /* 0x000fe20008000000 */
[----:B------:R-:W-:Y:S11]  /*4030*/  @!P0 BRA `(.L_x_72) ;  /* 0x0000000000488947 */ /* 0x000ff60003800000 */
[----:B------:R-:W-:-:S13]  /*4040*/  ISETP.NE.AND P3, PT, R166, 0x3, PT ;  /* 0x00000003a600780c */ /* 0x000fda0003f65270 */
[----:B------:R-:W-:Y:S05]  /*4050*/  @!P3 BRA `(.L_x_73) ;  /* 0x000000000004b947 */ /* 0x000fea0003800000 */
[----:B------:R-:W-:Y:S01]  /*4060*/  BPT.TRAP 0x1 ;  /* 0x000000040000795c */ /* 0x000fe20000300000 */
.L_x_73:
[C---:B------:R-:W-:Y:S01]  /*4070*/  LEA R12, R20.reuse, UR53, 0x3 ;  /* 0x00000035140c7c11 */ /* 0x040fe2000f8e18ff */
[----:B------:R-:W-:Y:S01]  /*4080*/  BSSY B1, `(.L_x_74) ;  /* 0x0000006000017945 */ /* 0x000fe20003800000 */
[----:B------:R-:W-:Y:S02]  /*4090*/  SHF.L.U32 R13, RZ, 0x1f, RZ ;  /* 0x0000001fff0d7819 */ /* 0x000fe400000006ff */
[----:B------:R-:W-:Y:S02]  /*40a0*/  @!P1 LEA R15, R20, R89, 0xd ;  /* 0x00000059140f9211 */ /* 0x000fe400078e68ff */
[----:B------:R-:W1:Y:S03]  /*40b0*/  SYNCS.PHASECHK.TRANS64.TRYWAIT P3, [R12+URZ+0x40], R13 ;  /* 0x0000400d0c0075a7 */ /* 0x000e66000806017f */
[----:B------:R-:W-:Y:S01]  /*40c0*/  @!P1 IMAD R14, R162, 0x2, R15 ;  /* 0x00000002a20e9824 */ /* 0x000fe200078e020f */
[----:B-1----:R-:W-:Y:S06]  /*40d0*/  @!P3 BRA `(.L_x_75) ;  /* 0x000000600088b947 */ /* 0x002fec0003800000 */
.L_x_233:
[----:B------:R-:W-:Y:S05]  /*40e0*/  BSYNC B1 ;  /* 0x0000000000017941 */ /* 0x000fea0003800000 */
.L_x_74:
[----:B------:R-:W-:Y:S05]  /*40f0*/  @!P1 WARPSYNC.ALL ;  /* 0x0000000000009948 */ /* 0x000fea0003800000 */
[----:B------:R2:W3:Y:S01]  /*4100*/  @!P1 LDSM.16.M88.4 R8, [R15] ;  /* 0x000000000f08983b */ /* 0x0004e20000000200 */
[----:B------:R-:W-:-:S03]  /*4110*/  VIADD R20, R20, 0x1 ;  /* 0x0000000114147836 */ /* 0x000fc60000000000 */
[----:B------:R2:W4:Y:S02]  /*4120*/  @!P1 LDSM.16.M88.4 R4, [R14] ;  /* 0x000000000e04983b */ /* 0x0005240000000200 */
[----:B------:R-:W-:-:S04]  /*4130*/  ISETP.NE.AND P3, PT, R20, 0x4, PT ;  /* 0x000000041400780c */ /* 0x000fc80003f65270 */
[----:B------:R-:W-:Y:S02]  /*4140*/  SEL R20, R20, RZ, P3 ;  /* 0x000000ff14147207 */ /* 0x000fe40001800000 */
[----:B--2---:R-:W-:-:S07]  /*4150*/  SEL R29, RZ, 0x1, P3 ;  /* 0x00000001ff1d7807 */ /* 0x004fce0001800000 */
.L_x_72:
[----:B------:R-:W-:Y:S05]  /*4160*/  BSYNC B0 ;  /* 0x0000000000007941 */ /* 0x000fea0003800000 */
.L_x_71:
[--C-:B-1-3--:R-:W-:Y:S02]  /*4170*/  HADD2.F32 R13, -RZ, R8.reuse.H0_H0 ;  /* 0x20000008ff0d7230 */ /* 0x10afe40000004100 */
[C-C-:B------:R-:W-:Y:S01]  /*4180*/  FFMA R104, R158.reuse, R104, R23.reuse ;  /* 0x000000689e687223 */ /* 0x140fe20000000017 */
[----:B------:R-:W-:Y:S02]  /*4190*/  HADD2.F32 R15, -RZ, R8.H1_H1 ;  /* 0x30000008ff0f7230 */ /* 0x000fe40000004100 */
[C---:B------:R-:W-:Y:S01]  /*41a0*/  FFMA R12, R158.reuse, R105, R23 ;  /* 0x000000699e0c7223 */ /* 0x040fe20000000017 */
[--C-:B------:R-:W-:Y:S02]  /*41b0*/  HADD2.F32 R25, -RZ, R9.reuse.H0_H0 ;  /* 0x20000009ff197230 */ /* 0x100fe40000004100 */
[C-C-:B------:R-:W-:Y:S01]  /*41c0*/  FFMA R106, R158.reuse, R106, R165.reuse ;  /* 0x0000006a9e6a7223 */ /* 0x140fe200000000a5 */
[----:B------:R-:W-:Y:S02]  /*41d0*/  HADD2.F32 R27, -RZ, R9.H1_H1 ;  /* 0x30000009ff1b7230 */ /* 0x000fe40000004100 */
[----:B------:R-:W-:Y:S01]  /*41e0*/  FFMA R14, R158, R107, R165 ;  /* 0x0000006b9e0e7223 */ /* 0x000fe200000000a5 */
[-C--:B------:R-:W-:Y:S01]  /*41f0*/  FFMA R104, R13, R163.reuse, R104 ;  /* 0x000000a30d687223 */ /* 0x080fe20000000068 */
[-C--:B------:R-:W-:Y:S01]  /*4200*/  FFMA R13, R15, R163.reuse, R12 ;  /* 0x000000a30f0d7223 */ /* 0x080fe2000000000c */
[-C--:B------:R-:W-:Y:S01]  /*4210*/  FFMA R106, R25, R163.reuse, R106 ;  /* 0x000000a3196a7223 */ /* 0x080fe2000000006a */
[----:B------:R-:W-:Y:S01]  /*4220*/  FFMA R15, R27, R163, R14 ;  /* 0x000000a31b0f7223 */ /* 0x000fe2000000000e */
[----:B------:R-:W-:-:S02]  /*4230*/  HADD2.F32 R25, -RZ, R10.H0_H0 ;  /* 0x2000000aff197230 */ /* 0x000fc40000004100 */
        /* <DEDUP_REMOVED lines=11> */
[----:B----4-:R-:W-:-:S02]  /*42f0*/  HADD2.F32 R31, -RZ, R4.H0_H0 ;  /* 0x20000004ff1f7230 */ /* 0x010fc40000004100 */
        /* <DEDUP_REMOVED lines=23> */
[----:B------:R-:W-:Y:S01]  /*4470*/  F2FP.F16.F32.PACK_AB R12, R13, R104 ;  /* 0x000000680d0c723e */ /* 0x000fe200000000ff */
[----:B------:R-:W-:Y:S05]  /*4480*/  WARPSYNC.ALL ;  /* 0x0000000000007948 */ /* 0x000fea0003800000 */
[----:B------:R-:W-:Y:S01]  /*4490*/  F2FP.F16.F32.PACK_AB R13, R15, R106 ;  /* 0x0000006a0f0d723e */ /* 0x000fe200000000ff */
[----:B------:R-:W-:Y:S01]  /*44a0*/  BSSY B0, `(.L_x_76) ;  /* 0x000001a000007945 */ /* 0x000fe20003800000 */
[----:B------:R-:W-:-:S02]  /*44b0*/  F2FP.F16.F32.PACK_AB R14, R25, R108 ;  /* 0x0000006c190e723e */ /* 0x000fc400000000ff */
[----:B------:R-:W-:Y:S02]  /*44c0*/  F2FP.F16.F32.PACK_AB R15, R27, R110 ;  /* 0x0000006e1b0f723e */ /* 0x000fe400000000ff */
        /* <DEDUP_REMOVED lines=23> */
.L_x_77:
[----:B------:R-:W-:Y:S05]  /*4640*/  BSYNC B0 ;  /* 0x0000000000007941 */ /* 0x000fea0003800000 */
.L_x_76:
        /* <DEDUP_REMOVED lines=8> */
.L_x_80:
[----:B------:R-:W-:-:S04]  /*46d0*/  ULEA UR4, UR36, UR53, 0x3 ;  /* 0x0000003524047291 */ /* 0x000fc8000f8e183f */
[----:B------:R-:W-:-:S04]  /*46e0*/  UIADD3 UR4, UR4, 0x60, URZ ;  /* 0x0000006004047890 */ /* 0x000fc8000fffe03f */
[----:B------:R-:W-:-:S09]  /*46f0*/  UPRMT UR4, UR52, 0x654, UR4 ;  /* 0x0000065434047896 */ /* 0x000fd20008000004 */
[----:B------:R-:W-:Y:S03]  /*4700*/  SYNCS.ARRIVE.TRANS64.RED.A1T0 RZ, [UR4], RZ ;  /* 0x000000ffffff79a7 */ /* 0x000fe60008100404 */
.L_x_79:
[----:B------:R-:W-:Y:S05]  /*4710*/  BSYNC B0 ;  /* 0x0000000000007941 */ /* 0x000fea0003800000 */
.L_x_78:
[----:B------:R-:W-:Y:S01]  /*4720*/  UIADD3 UR4, UR36, 0x1, URZ ;  /* 0x0000000124047890 */ /* 0x000fe2000fffe03f */
[----:B------:R-:W-:Y:S03]  /*4730*/  BSSY B0, `(.L_x_81) ;  /* 0x0000017000007945 */ /* 0x000fe60003800000 */
[----:B------:R-:W-:-:S04]  /*4740*/  UISETP.NE.AND UP0, UPT, UR4, 0x4, UPT ;  /* 0x000000040400788c */ /* 0x000fc8000bf05270 */
[----:B------:R-:W-:Y:S01]  /*4750*/  USEL UR8, UR4, URZ, UP0 ;  /* 0x0000003f04087287 */ /* 0x000fe20008000000 */
[----:B------:R-:W-:Y:S11]  /*4760*/  @!P0 BRA `(.L_x_82) ;  /* 0x00000000004c8947 */ /* 0x000ff60003800000 */
[----:B------:R-:W-:-:S13]  /*4770*/  ISETP.NE.AND P3, PT, R166, 0x3, PT ;  /* 0x00000003a600780c */ /* 0x000fda0003f65270 */
[----:B------:R-:W-:Y:S05]  /*4780*/  @!P3 BRA `(.L_x_83) ;  /* 0x000000000004b947 */ /* 0x000fea0003800000 */
[----:B------:R-:W-:Y:S01]  /*4790*/  BPT.TRAP 0x1 ;  /* 0x000000040000795c */ /* 0x000fe20000300000 */
.L_x_83:
[C---:B------:R-:W-:Y:S01]  /*47a0*/  LEA R13, R20.reuse, UR53, 0x3 ;  /* 0x00000035140d7c11 */ /* 0x040fe2000f8e18ff */
[----:B------:R-:W-:Y:S01]  /*47b0*/  @!P1 IMAD R15, R20, 0x2000, R89 ;  /* 0x00002000140f9824 */ /* 0x000fe200078e0259 */
[----:B------:R-:W-:Y:S01]  /*47c0*/  SHF.L.U32 R12, R29, 0x1f, RZ ;  /* 0x0000001f1d0c7819 */ /* 0x000fe200000006ff */
[----:B------:R-:W-:Y:S03]  /*47d0*/  BSSY B1, `(.L_x_84) ;  /* 0x0000004000017945 */ /* 0x000fe60003800000 */
[----:B------:R-:W1:Y:S01]  /*47e0*/  SYNCS.PHASECHK.TRANS64.TRYWAIT P3, [R13+URZ+0x40], R12 ;  /* 0x0000400c0d0075a7 */ /* 0x000e62000806017f */
[----:B------:R-:W-:Y:S01]  /*47f0*/  @!P1 LEA R14, R162, R15, 0x1 ;  /* 0x0000000fa20e9211 */ /* 0x000fe200078e08ff */
[----:B-1----:R-:W-:Y:S06]  /*4800*/  @!P3 BRA `(.L_x_85) ;  /* 0x0000005800d0b947 */ /* 0x002fec0003800000 */
.L_x_234:
[----:B------:R-:W-:Y:S05]  /*4810*/  BSYNC B1 ;  /* 0x0000000000017941 */ /* 0x000fea0003800000 */
.L_x_84:
[----:B------:R-:W-:Y:S05]  /*4820*/  @!P1 WARPSYNC.ALL ;  /* 0x0000000000009948 */ /* 0x000fea0003800000 */
[----:B------:R2:W3:Y:S01]  /*4830*/  @!P1 LDSM.16.M88.4 R8, [R15] ;  /* 0x000000000f08983b */ /* 0x0004e20000000200 */
[----:B------:R-:W-:-:S03]  /*4840*/  VIADD R20, R20, 0x1 ;  /* 0x0000000114147836 */ /* 0x000fc60000000000 */
[----:B------:R2:W4:Y:S02]  /*4850*/  @!P1 LDSM.16.M88.4 R4, [R14] ;  /* 0x000000000e04983b */ /* 0x0005240000000200 */
[----:B------:R-:W-:-:S04]  /*4860*/  ISETP.NE.AND P3, PT, R20, 0x4, PT ;  /* 0x000000041400780c */ /* 0x000fc80003f65270 */
[----:B-1----:R-:W-:Y:S02]  /*4870*/  SEL R12, RZ, 0x1, P3 ;  /* 0x00000001ff0c7807 */ /* 0x002fe40001800000 */
[----:B------:R-:W-:Y:S02]  /*4880*/  SEL R20, R20, RZ, P3 ;  /* 0x000000ff14147207 */ /* 0x000fe40001800000 */
[----:B--2---:R-:W-:-:S07]  /*4890*/  LOP3.LUT R29, R29, R12, RZ, 0x3c, !PT ;  /* 0x0000000c1d1d7212 */ /* 0x004fce00078e3cff */
.L_x_82:
[----:B------:R-:W-:Y:S05]  /*48a0*/  BSYNC B0 ;  /* 0x0000000000007941 */ /* 0x000fea0003800000 */
.L_x_81:
[--C-:B---3--:R-:W-:Y:S02]  /*48b0*/  HADD2.F32 R13, -RZ, R8.reuse.H0_H0 ;  /* 0x20000008ff0d7230 */ /* 0x108fe40000004100 */
        /* <DEDUP_REMOVED lines=70> */
[----:B------:R-:W-:Y:S02]  /*4d20*/  UIADD3 UR4, UR53, 0x6200, URZ ;  /* 0x0000620035047890 */ /* 0x000fe4000fffe03f */
[----:B------:R-:W-:Y:S01]  /*4d30*/  UIADD3.X UR11, URZ, UR55, URZ, UP0, !UPT ;  /* 0x000000373f0b7290 */ /* 0x000fe200087fe43f */
[----:B------:R-:W-:-:S08]  /*4d40*/  UMOV UR7, UR47 ;  /* 0x0000002f00077c82 */ /* 0x000fd00008000000 */
[----:B------:R2:W-:Y:S01]  /*4d50*/  UTMASTG.3D [UR4], [UR10] ;  /* 0x000000040a0073b5 */ /* 0x0005e20008010000 */
[----:B------:R0:W-:Y:S01]  /*4d60*/  UTMACMDFLUSH ;  /* 0x00000000000079b7 */ /* 0x0001e20000000000 */
[----:B--2---:R-:W-:-:S04]  /*4d70*/  DEPBAR.LE SB0, 0x1 ;  /* 0x000080400000791a */ /* 0x004fc80000000000 */
.L_x_87:
[----:B------:R-:W-:Y:S05]  /*4d80*/  BSYNC B0 ;  /* 0x0000000000007941 */ /* 0x000fea0003800000 */
.L_x_86:
[----:B-1----:R-:W-:Y:S01]  /*4d90*/  VIADD R13, R93, 0x6200 ;  /* 0x000062005d0d7836 */ /* 0x002fe20000000000 */
[----:B------:R-:W-:Y:S04]  /*4da0*/  BAR.SYNC.DEFER_BLOCKING 0x1, 0x100 ;  /* 0x0044000000007b1d */ /* 0x000fe80000010000 */
[----:B------:R-:W-:Y:S02]  /*4db0*/  LEA R24, R162, R13, 0x1 ;  /* 0x0000000da2187211 */ /* 0x000fe400078e08ff */
[----:B------:R-:W-:Y:S04]  /*4dc0*/  BSSY B0, `(.L_x_88) ;  /* 0x0000009000007945 */ /* 0x000fe80003800000 */
[----:B------:R-:W-:Y:S05]  /*4dd0*/  @!P0 BRA `(.L_x_89) ;  /* 0x00000000001c8947 */ /* 0x000fea0003800000 */
[----:B------:R-:W-:-:S13]  /*4de0*/  ISETP.NE.AND P3, PT, R166, 0x3, PT ;  /* 0x00000003a600780c */ /* 0x000fda0003f65270 */
[----:B------:R-:W-:Y:S05]  /*4df0*/  @!P3 BRA `(.L_x_90) ;  /* 0x000000000004b947 */ /* 0x000fea0003800000 */
[----:B------:R-:W-:Y:S01]  /*4e00*/  BPT.TRAP 0x1 ;  /* 0x000000040000795c */ /* 0x000fe20000300000 */
.L_x_90:
[----:B------:R-:W-:-:S04]  /*4e10*/  ULEA UR4, UR8, UR53, 0x3 ;  /* 0x0000003508047291 */ /* 0x000fc8000f8e183f */
[----:B------:R-:W-:-:S04]  /*4e20*/  UIADD3 UR4, UR4, 0x60, URZ ;  /* 0x0000006004047890 */ /* 0x000fc8000fffe03f */
[----:B------:R-:W-:-:S09]  /*4e30*/  UPRMT UR4, UR52, 0x654, UR4 ;  /* 0x0000065434047896 */ /* 0x000fd20008000004 */
[----:B------:R-:W-:Y:S03]  /*4e40*/  SYNCS.ARRIVE.TRANS64.RED.A1T0 RZ, [UR4], RZ ;  /* 0x000000ffffff79a7 */ /* 0x000fe60008100404 */
.L_x_89:
[----:B------:R-:W-:Y:S05]  /*4e50*/  BSYNC B0 ;  /* 0x0000000000007941 */ /* 0x000fea0003800000 */
.L_x_88:
        /* <DEDUP_REMOVED lines=8> */
.L_x_93:
[C---:B------:R-:W-:Y:S01]  /*4ee0*/  LEA R12, R20.reuse, UR53, 0x3 ;  /* 0x00000035140c7c11 */ /* 0x040fe2000f8e18ff */
[----:B------:R-:W-:Y:S01]  /*4ef0*/  @!P1 IMAD R15, R20, 0x2000, R89 ;  /* 0x00002000140f9824 */ /* 0x000fe200078e0259 */
[----:B------:R-:W-:Y:S01]  /*4f00*/  SHF.L.U32 R13, R29, 0x1f, RZ ;  /* 0x0000001f1d0d7819 */ /* 0x000fe200000006ff */
[----:B------:R-:W-:Y:S02]  /*4f10*/  BSSY B1, `(.L_x_94) ;  /* 0x0000004000017945 */ /* 0x000fe40003800000 */
[----:B------:R-:W-:Y:S01]  /*4f20*/  @!P1 IMAD R14, R162, 0x2, R15 ;  /* 0x00000002a20e9824 */ /* 0x000fe200078e020f */
[----:B------:R-:W1:Y:S02]  /*4f30*/  SYNCS.PHASECHK.TRANS64.TRYWAIT P3, [R12+URZ+0x40], R13 ;  /* 0x0000400d0c0075a7 */ /* 0x000e64000806017f */
[----:B-1----:R-:W-:Y:S05]  /*4f40*/  @!P3 BRA `(.L_x_95) ;  /* 0x000000540014b947 */ /* 0x002fea0003800000 */
.L_x_235:
[----:B------:R-:W-:Y:S05]  /*4f50*/  BSYNC B1 ;  /* 0x0000000000017941 */ /* 0x000fea0003800000 */
.L_x_94:
[----:B------:R-:W-:Y:S05]  /*4f60*/  @!P1 WARPSYNC.ALL ;  /* 0x0000000000009948 */ /* 0x000fea0003800000 */
[----:B------:R2:W3:Y:S01]  /*4f70*/  @!P1 LDSM.16.M88.4 R8, [R15] ;  /* 0x000000000f08983b */ /* 0x0004e20000000200 */
[----:B------:R-:W-:-:S03]  /*4f80*/  IADD3 R20, R20, 0x1, RZ ;  /* 0x0000000114147810 */ /* 0x000fc60007ffe0ff */
[----:B------:R2:W4:Y:S01]  /*4f90*/  @!P1 LDSM.16.M88.4 R4, [R14] ;  /* 0x000000000e04983b */ /* 0x0005220000000200 */
[----:B------:R-:W-:-:S04]  /*4fa0*/  ISETP.NE.AND P3, PT, R20, 0x4, PT ;  /* 0x000000041400780c */ /* 0x000fc80003f65270 */
[----:B-1----:R-:W-:Y:S02]  /*4fb0*/  SEL R12, RZ, 0x1, P3 ;  /* 0x00000001ff0c7807 */ /* 0x002fe40001800000 */
[----:B------:R-:W-:Y:S02]  /*4fc0*/  SEL R20, R20, RZ, P3 ;  /* 0x000000ff14147207 */ /* 0x000fe40001800000 */
[----:B--2---:R-:W-:-:S07]  /*4fd0*/  LOP3.LUT R29, R29, R12, RZ, 0x3c, !PT ;  /* 0x0000000c1d1d7212 */ /* 0x004fce00078e3cff */
.L_x_92:
[----:B------:R-:W-:Y:S05]  /*4fe0*/  BSYNC B0 ;  /* 0x0000000000007941 */ /* 0x000fea0003800000 */
.L_x_91:
        /* <DEDUP_REMOVED lines=59> */
[----:B------:R1:W-:Y:S01]  /*53a0*/  STSM.16.M88.4 [R88], R32 ;  /* 0x0000002058007844 */ /* 0x0003e20000000200 */
        /* <DEDUP_REMOVED lines=17> */
.L_x_97:
[----:B------:R-:W-:Y:S05]  /*54c0*/  BSYNC B0 ;  /* 0x0000000000007941 */ /* 0x000fea0003800000 */
.L_x_96:
[----:B------:R-:W-:Y:S06]  /*54d0*/  BAR.SYNC.DEFER_BLOCKING 0x1, 0x100 ;  /* 0x0044000000007b1d */ /* 0x000fec0000010000 */
[----:B------:R-:W-:Y:S04]  /*54e0*/  BSSY B0, `(.L_x_98) ;  /* 0x0000009000007945 */ /* 0x000fe80003800000 */
[----:B------:R-:W-:Y:S05]  /*54f0*/  @!P0 BRA `(.L_x_99) ;  /* 0x00000000001c8947 */ /* 0x000fea0003800000 */
[----:B------:R-:W-:-:S13]  /*5500*/  ISETP.NE.AND P3, PT, R166, 0x3, PT ;  /* 0x00000003a600780c */ /* 0x000fda0003f65270 */
[----:B------:R-:W-:Y:S05]  /*5510*/  @!P3 BRA `(.L_x_100) ;  /* 0x000000000004b947 */ /* 0x000fea0003800000 */
[----:B------:R-:W-:Y:S01]  /*5520*/  BPT.TRAP 0x1 ;  /* 0x000000040000795c */ /* 0x000fe20000300000 */
.L_x_100:
[----:B------:R-:W-:-:S04]  /*5530*/  ULEA UR4, UR8, UR53, 0x3 ;  /* 0x0000003508047291 */ /* 0x000fc8000f8e183f */
[----:B------:R-:W-:-:S04]  /*5540*/  UIADD3 UR4, UR4, 0x60, URZ ;  /* 0x0000006004047890 */ /* 0x000fc8000fffe03f */
[----:B------:R-:W-:-:S09]  /*5550*/  UPRMT UR4, UR52, 0x654, UR4 ;  /* 0x0000065434047896 */ /* 0x000fd20008000004 */
[----:B------:R-:W-:Y:S03]  /*5560*/  SYNCS.ARRIVE.TRANS64.RED.A1T0 RZ, [UR4], RZ ;  /* 0x000000ffffff79a7 */ /* 0x000fe60008100404 */
.L_x_99:
[----:B------:R-:W-:Y:S05]  /*5570*/  BSYNC B0 ;  /* 0x0000000000007941 */ /* 0x000fea0003800000 */
.L_x_98:
        /* <DEDUP_REMOVED lines=8> */
.L_x_103:
[C---:B-1----:R-:W-:Y:S01]  /*5600*/  LEA R12, R20.reuse, UR53, 0x3 ;  /* 0x00000035140c7c11 */ /* 0x042fe2000f8e18ff */
[----:B------:R-:W-:Y:S01]  /*5610*/  @!P1 IMAD R15, R20, 0x2000, R89 ;  /* 0x00002000140f9824 */ /* 0x000fe200078e0259 */
[----:B------:R-:W-:Y:S01]  /*5620*/  SHF.L.U32 R13, R29, 0x1f, RZ ;  /* 0x0000001f1d0d7819 */ /* 0x000fe200000006ff */
[----:B------:R-:W-:Y:S02]  /*5630*/  BSSY B1, `(.L_x_104) ;  /* 0x0000004000017945 */ /* 0x000fe40003800000 */
[----:B------:R-:W-:Y:S01]  /*5640*/  @!P1 IMAD R14, R162, 0x2, R15 ;  /* 0x00000002a20e9824 */ /* 0x000fe200078e020f */
[----:B------:R-:W1:Y:S02]  /*5650*/  SYNCS.PHASECHK.TRANS64.TRYWAIT P3, [R12+URZ+0x40], R13 ;  /* 0x0000400d0c0075a7 */ /* 0x000e64000806017f */
[----:B-1----:R-:W-:Y:S05]  /*5660*/  @!P3 BRA `(.L_x_105) ;  /* 0x0000004c0060b947 */ /* 0x002fea0003800000 */
.L_x_236:
[----:B------:R-:W-:Y:S05]  /*5670*/  BSYNC B1 ;  /* 0x0000000000017941 */ /* 0x000fea0003800000 */
.L_x_104:
        /* <DEDUP_REMOVED lines=8> */
.L_x_102:
[----:B------:R-:W-:Y:S05]  /*5700*/  BSYNC B0 ;  /* 0x0000000000007941 */ /* 0x000fea0003800000 */
.L_x_101:
        /* <DEDUP_REMOVED lines=77> */
.L_x_107:
[----:B------:R-:W-:Y:S05]  /*5be0*/  BSYNC B0 ;  /* 0x0000000000007941 */ /* 0x000fea0003800000 */
.L_x_106:
[----:B------:R-:W-:Y:S06]  /*5bf0*/  BAR.SYNC.DEFER_BLOCKING 0x1, 0x100 ;  /* 0x0044000000007b1d */ /* 0x000fec0000010000 */
[----:B------:R-:W-:Y:S04]  /*5c00*/  BSSY B0, `(.L_x_108) ;  /* 0x0000009000007945 */ /* 0x000fe80003800000 */
[----:B------:R-:W-:Y:S05]  /*5c10*/  @!P0 BRA `(.L_x_109) ;  /* 0x00000000001c8947 */ /* 0x000fea0003800000 */
[----:B------:R-:W-:-:S13]  /*5c20*/  ISETP.NE.AND P3, PT, R166, 0x3, PT ;  /* 0x00000003a600780c */ /* 0x000fda0003f65270 */
[----:B------:R-:W-:Y:S05]  /*5c30*/  @!P3 BRA `(.L_x_110) ;  /* 0x000000000004b947 */ /* 0x000fea0003800000 */
[----:B------:R-:W-:Y:S01]  /*5c40*/  BPT.TRAP 0x1 ;  /* 0x000000040000795c */ /* 0x000fe20000300000 */
.L_x_110:
[----:B------:R-:W-:-:S04]  /*5c50*/  ULEA UR4, UR8, UR53, 0x3 ;  /* 0x0000003508047291 */ /* 0x000fc8000f8e183f */
[----:B------:R-:W-:-:S04]  /*5c60*/  UIADD3 UR4, UR4, 0x60, URZ ;  /* 0x0000006004047890 */ /* 0x000fc8000fffe03f */
[----:B------:R-:W-:-:S09]  /*5c70*/  UPRMT UR4, UR52, 0x654, UR4 ;  /* 0x0000065434047896 */ /* 0x000fd20008000004 */
[----:B------:R-:W-:Y:S03]  /*5c80*/  SYNCS.ARRIVE.TRANS64.RED.A1T0 RZ, [UR4], RZ ;  /* 0x000000ffffff79a7 */ /* 0x000fe60008100404 */
.L_x_109:
[----:B------:R-:W-:Y:S05]  /*5c90*/  BSYNC B0 ;  /* 0x0000000000007941 */ /* 0x000fea0003800000 */
.L_x_108:
        /* <DEDUP_REMOVED lines=8> */
.L_x_113:
[C---:B-1----:R-:W-:Y:S01]  /*5d20*/  LEA R12, R20.reuse, UR53, 0x3 ;  /* 0x00000035140c7c11 */ /* 0x042fe2000f8e18ff */
[----:B------:R-:W-:Y:S01]  /*5d30*/  @!P1 IMAD R15, R20, 0x2000, R89 ;  /* 0x00002000140f9824 */ /* 0x000fe200078e0259 */
[----:B------:R-:W-:Y:S01]  /*5d40*/  SHF.L.U32 R13, R29, 0x1f, RZ ;  /* 0x0000001f1d0d7819 */ /* 0x000fe200000006ff */
[----:B------:R-:W-:Y:S02]  /*5d50*/  BSSY B1, `(.L_x_114) ;  /* 0x0000004000017945 */ /* 0x000fe40003800000 */
[----:B------:R-:W-:Y:S01]  /*5d60*/  @!P1 IMAD R14, R162, 0x2, R15 ;  /* 0x00000002a20e9824 */ /* 0x000fe200078e020f */
[----:B------:R-:W1:Y:S02]  /*5d70*/  SYNCS.PHASECHK.TRANS64.TRYWAIT P3, [R12+URZ+0x40], R13 ;  /* 0x0000400d0c0075a7 */ /* 0x000e64000806017f */
[----:B-1----:R-:W-:Y:S05]  /*5d80*/  @!P3 BRA `(.L_x_115) ;  /* 0x0000004400acb947 */ /* 0x002fea0003800000 */
.L_x_237:
[----:B------:R-:W-:Y:S05]  /*5d90*/  BSYNC B1 ;  /* 0x0000000000017941 */ /* 0x000fea0003800000 */
.L_x_114:
        /* <DEDUP_REMOVED lines=8> */
.L_x_112:
[----:B------:R-:W-:Y:S05]  /*5e20*/  BSYNC B0 ;  /* 0x0000000000007941 */ /* 0x000fea0003800000 */
.L_x_111:
[C-C-:B------:R-:W-:Y:S01]  /*5e30*/  FFMA R136, R158.reuse, R136, R23.reuse ;  /* 0x000000889e887223 */ /* 0x140fe20000000017 */
[C-C-:B-1----:R-:W-:Y:S01]  /*5e40*/  FFMA R12, R158.reuse, R137, R23.reuse ;  /* 0x000000899e0c7223 */ /* 0x142fe20000000017 */
[C-C-:B------:R-:W-:Y:S01]  /*5e50*/  FFMA R140, R158.reuse, R140, R23.reuse ;  /* 0x0000008c9e8c7223 */ /* 0x140fe20000000017 */
[C-C-:B------:R-:W-:Y:S01]  /*5e60*/  FFMA R26, R158.reuse, R141, R23.reuse ;  /* 0x0000008d9e1a7223 */ /* 0x140fe20000000017 */
[C-C-:B------:R-:W-:Y:S01]  /*5e70*/  FFMA R144, R158.reuse, R144, R23.reuse ;  /* 0x000000909e907223 */ /* 0x140fe20000000017 */
[C-C-:B------:R-:W-:Y:S01]  /*5e80*/  FFMA R32, R158.reuse, R145, R23.reuse ;  /* 0x000000919e207223 */ /* 0x140fe20000000017 */
[C-C-:B------:R-:W-:Y:S01]  /*5e90*/  FFMA R148, R158.reuse, R148, R23.reuse ;  /* 0x000000949e947223 */ /* 0x140fe20000000017 */
[C---:B------:R-:W-:Y:S01]  /*5ea0*/  FFMA R36, R158.reuse, R149, R23 ;  /* 0x000000959e247223 */ /* 0x040fe20000000017 */
[--C-:B---3--:R-:W-:Y:S02]  /*5eb0*/  HADD2.F32 R15, -RZ, R9.reuse.H0_H0 ;  /* 0x20000009ff0f7230 */ /* 0x108fe40000004100 */
[----:B------:R-:W-:Y:S01]  /*5ec0*/  FFMA R138, R158, R138, R165 ;  /* 0x0000008a9e8a7223 */ /* 0x000fe200000000a5 */
[----:B------:R-:W-:-:S02]  /*5ed0*/  HADD2.F32 R23, -RZ, R9.H1_H1 ;  /* 0x30000009ff177230 */ /* 0x000fc40000004100 */
[C-C-:B------:R-:W-:Y:S01]  /*5ee0*/  FFMA R14, R158.reuse, R139, R165.reuse ;  /* 0x0000008b9e0e7223 */ /* 0x140fe200000000a5 */
[--C-:B------:R-:W-:Y:S02]  /*5ef0*/  HADD2.F32 R25, -RZ, R10.reuse.H0_H0 ;  /* 0x2000000aff197230 */ /* 0x100fe40000004100 */
[-C--:B------:R-:W-:Y:S01]  /*5f00*/  FFMA R138, R15, R163.reuse, R138 ;  /* 0x000000a30f8a7223 */ /* 0x080fe2000000008a */
[----:B------:R-:W-:Y:S02]  /*5f10*/  HADD2.F32 R27, -RZ, R10.H1_H1 ;  /* 0x3000000aff1b7230 */ /* 0x000fe40000004100 */
[-C--:B------:R-:W-:Y:S01]  /*5f20*/  FFMA R15, R23, R163.reuse, R14 ;  /* 0x000000a3170f7223 */ /* 0x080fe2000000000e */
[----:B------:R-:W-:Y:S01]  /*5f30*/  FFMA R142, R158, R142, R165 ;  /* 0x0000008e9e8e7223 */ /* 0x000fe200000000a5 */
[-C--:B------:R-:W-:Y:S01]  /*5f40*/  FFMA R140, R25, R163.reuse, R140 ;  /* 0x000000a3198c7223 */ /* 0x080fe2000000008c */
[--C-:B------:R-:W-:Y:S02]  /*5f50*/  HADD2.F32 R25, -RZ, R11.reuse.H0_H0 ;  /* 0x2000000bff197230 */ /* 0x100fe40000004100 */
[----:B------:R-:W-:Y:S01]  /*5f60*/  FFMA R23, R27, R163, R26 ;  /* 0x000000a31b177223 */ /* 0x000fe2000000001a */
[----:B------:R-:W-:-:S02]  /*5f70*/  HADD2.F32 R27, -RZ, R11.H1_H1 ;  /* 0x3000000bff1b7230 */ /* 0x000fc40000004100 */
[C-C-:B------:R-:W-:Y:S01]  /*5f80*/  FFMA R28, R158.reuse, R143, R165.reuse ;  /* 0x0000008f9e1c7223 */ /* 0x140fe200000000a5 */
[----:B----4-:R-:W-:Y:S02]  /*5f90*/  HADD2.F32 R33, -RZ, R4.H1_H1 ;  /* 0x30000004ff217230 */ /* 0x010fe40000004100 */
[----:B------:R-:W-:Y:S01]  /*5fa0*/  FFMA R146, R158, R146, R165 ;  /* 0x000000929e927223 */ /* 0x000fe200000000a5 */
[----:B------:R-:W-:Y:S02]  /*5fb0*/  HADD2.F32 R13, -RZ, R8.H0_H0 ;  /* 0x20000008ff0d7230 */ /* 0x000fe40000004100 */
[-C--:B------:R-:W-:Y:S01]  /*5fc0*/  FFMA R142, R25, R163.reuse, R142 ;  /* 0x000000a3198e7223 */ /* 0x080fe2000000008e */
[----:B------:R-:W-:Y:S02]  /*5fd0*/  HADD2.F32 R31, -RZ, R4.H0_H0 ;  /* 0x20000004ff1f7230 */ /* 0x000fe40000004100 */
[----:B------:R-:W-:Y:S01]  /*5fe0*/  FFMA R25, R27, R163, R28 ;  /* 0x000000a31b197223 */ /* 0x000fe2000000001c */
[----:B------:R-:W-:-:S02]  /*5ff0*/  HADD2.F32 R35, -RZ, R5.H0_H0 ;  /* 0x20000005ff237230 */ /* 0x000fc40000004100 */
[-C--:B------:R-:W-:Y:S01]  /*6000*/  FFMA R27, R33, R163.reuse, R32 ;  /* 0x000000a3211b7223 */ /* 0x080fe20000000020 */
[-C--:B------:R-:W-:Y:S01]  /*6010*/  FFMA R136, R13, R163.reuse, R136 ;  /* 0x000000a30d887223 */ /* 0x080fe20000000088 */
[-C--:B------:R-:W-:Y:S01]  /*6020*/  FFMA R144, R31, R163.reuse, R144 ;  /* 0x000000a31f907223 */ /* 0x080fe20000000090 */
[----:B------:R-:W-:Y:S02]  /*6030*/  HADD2.F32 R33, -RZ, R6.H0_H0 ;  /* 0x20000006ff217230 */ /* 0x000fe40000004100 */
[----:B------:R-:W-:Y:S01]  /*6040*/  FFMA R146, R35, R163, R146 ;  /* 0x000000a323927223 */ /* 0x000fe20000000092 */
[----:B------:R-:W-:Y:S02]  /*6050*/  HADD2.F32 R13, -RZ, R8.H1_H1 ;  /* 0x30000008ff0d7230 */ /* 0x000fe40000004100 */
[C-C-:B------:R-:W-:Y:S01]  /*6060*/  FFMA R34, R158.reuse, R147, R165.reuse ;  /* 0x000000939e227223 */ /* 0x140fe200000000a5 */
[----:B------:R-:W-:Y:S02]  /*6070*/  HADD2.F32 R31, -RZ, R5.H1_H1 ;  /* 0x30000005ff1f7230 */ /* 0x000fe40000004100 */
[----:B------:R-:W-:Y:S01]  /*6080*/  FFMA R150, R158, R150, R165 ;  /* 0x000000969e967223 */ /* 0x000fe200000000a5 */
[----:B------:R-:W-:-:S02]  /*6090*/  HADD2.F32 R35, -RZ, R6.H1_H1 ;  /* 0x30000006ff237230 */ /* 0x000fc40000004100 */
[----:B------:R-:W-:Y:S01]  /*60a0*/  FFMA R38, R158, R151, R165 ;  /* 0x000000979e267223 */ /* 0x000fe200000000a5 */
[--C-:B------:R-:W-:Y:S02]  /*60b0*/  HADD2.F32 R37, -RZ, R7.reuse.H0_H0 ;  /* 0x20000007ff257230 */ /* 0x100fe40000004100 */
[-C--:B------:R-:W-:Y:S01]  /*60c0*/  FFMA R148, R33, R163.reuse, R148 ;  /* 0x000000a321947223 */ /* 0x080fe20000000094 */
[----:B------:R-:W-:Y:S02]  /*60d0*/  HADD2.F32 R39, -RZ, R7.H1_H1 ;  /* 0x30000007ff277230 */ /* 0x000fe40000004100 */
[-C--:B------:R-:W-:Y:S01]  /*60e0*/  FFMA R13, R13, R163.reuse, R12 ;  /* 0x000000a30d0d7223 */ /* 0x080fe2000000000c */
        /* <DEDUP_REMOVED lines=33> */
.L_x_117:
[----:B------:R-:W-:Y:S05]  /*6300*/  BSYNC B0 ;  /* 0x0000000000007941 */ /* 0x000fea0003800000 */
.L_x_116:
[----:B------:R-:W-:Y:S06]  /*6310*/  BAR.SYNC.DEFER_BLOCKING 0x1, 0x100 ;  /* 0x0044000000007b1d */ /* 0x000fec0000010000 */
[----:B------:R-:W-:Y:S04]  /*6320*/  BSSY B0, `(.L_x_118) ;  /* 0x0000009000007945 */ /* 0x000fe80003800000 */
[----:B------:R-:W-:Y:S05]  /*6330*/  @!P0 BRA `(.L_x_119) ;  /* 0x00000000001c8947 */ /* 0x000fea0003800000 */
[----:B------:R-:W-:-:S13]  /*6340*/  ISETP.NE.AND P3, PT, R166, 0x3, PT ;  /* 0x00000003a600780c */ /* 0x000fda0003f65270 */
[----:B------:R-:W-:Y:S05]  /*6350*/  @!P3 BRA `(.L_x_120) ;  /* 0x000000000004b947 */ /* 0x000fea0003800000 */
[----:B------:R-:W-:Y:S01]  /*6360*/  BPT.TRAP 0x1 ;  /* 0x000000040000795c */ /* 0x000fe20000300000 */
.L_x_120:
[----:B------:R-:W-:-:S04]  /*6370*/  ULEA UR4, UR8, UR53, 0x3 ;  /* 0x0000003508047291 */ /* 0x000fc8000f8e183f */
[----:B------:R-:W-:-:S04]  /*6380*/  UIADD3 UR4, UR4, 0x60, URZ ;  /* 0x0000006004047890 */ /* 0x000fc8000fffe03f */
[----:B------:R-:W-:-:S09]  /*6390*/  UPRMT UR4, UR52, 0x654, UR4 ;  /* 0x0000065434047896 */ /* 0x000fd20008000004 */
[----:B------:R-:W-:Y:S03]  /*63a0*/  SYNCS.ARRIVE.TRANS64.RED.A1T0 RZ, [UR4], RZ ;  /* 0x000000ffffff79a7 */ /* 0x000fe60008100404 */
.L_x_119:
[----:B------:R-:W-:Y:S05]  /*63b0*/  BSYNC B0 ;  /* 0x0000000000007941 */ /* 0x000fea0003800000 */
.L_x_118:
        /* <DEDUP_REMOVED lines=8> */
.L_x_123:
[----:B------:R-:W-:Y:S01]  /*6440*/  SHF.L.U32 R29, R29, 0x1f, RZ ;  /* 0x0000001f1d1d7819 */ /* 0x000fe200000006ff */
[C---:B------:R-:W-:Y:S01]  /*6450*/  @!P1 IMAD R89, R20.reuse, 0x2000, R89 ;  /* 0x0000200014599824 */ /* 0x040fe200078e0259 */
[----:B------:R-:W-:Y:S01]  /*6460*/  LEA R14, R20, UR53, 0x3 ;  /* 0x00000035140e7c11 */ /* 0x000fe2000f8e18ff */
[----:B------:R-:W-:Y:S02]  /*6470*/  BSSY B1, `(.L_x_124) ;  /* 0x0000004000017945 */ /* 0x000fe40003800000 */
[----:B------:R-:W-:Y:S01]  /*6480*/  @!P1 IMAD R12, R162, 0x2, R89 ;  /* 0x00000002a20c9824 */ /* 0x000fe200078e0259 */
[----:B------:R-:W2:Y:S02]  /*6490*/  SYNCS.PHASECHK.TRANS64.TRYWAIT P3, [R14+URZ+0x40], R29 ;  /* 0x0000401d0e0075a7 */ /* 0x000ea4000806017f */
[----:B--2---:R-:W-:Y:S05]  /*64a0*/  @!P3 BRA `(.L_x_125) ;  /* 0x0000003c00f8b947 */ /* 0x004fea0003800000 */
.L_x_238:
[----:B------:R-:W-:Y:S05]  /*64b0*/  BSYNC B1 ;  /* 0x0000000000017941 */ /* 0x000fea0003800000 */
.L_x_124:
[----:B------:R-:W-:Y:S05]  /*64c0*/  @!P1 WARPSYNC.ALL ;  /* 0x0000000000009948 */ /* 0x000fea0003800000 */
[----:B------:R3:W4:Y:S04]  /*64d0*/  @!P1 LDSM.16.M88.4 R8, [R89] ;  /* 0x000000005908983b */ /* 0x0007280000000200 */
[----:B------:R3:W1:Y:S02]  /*64e0*/  @!P1 LDSM.16.M88.4 R4, [R12] ;  /* 0x000000000c04983b */ /* 0x0006640000000200 */
.L_x_122:
[----:B------:R-:W-:Y:S05]  /*64f0*/  BSYNC B0 ;  /* 0x0000000000007941 */ /* 0x000fea0003800000 */
.L_x_121:
[C-C-:B------:R-:W-:Y:S01]  /*6500*/  FFMA R74, R158.reuse, R74, R21.reuse ;  /* 0x0000004a9e4a7223 */ /* 0x140fe20000000015 */
[C-C-:B--2---:R-:W-:Y:S01]  /*6510*/  FFMA R14, R158.reuse, R75, R21.reuse ;  /* 0x0000004b9e0e7223 */ /* 0x144fe20000000015 */
[C-C-:B------:R-:W-:Y:S01]  /*6520*/  FFMA R78, R158.reuse, R78, R21.reuse ;  /* 0x0000004e9e4e7223 */ /* 0x140fe20000000015 */
[C-C-:B------:R-:W-:Y:S01]  /*6530*/  FFMA R26, R158.reuse, R79, R21.reuse ;  /* 0x0000004f9e1a7223 */ /* 0x140fe20000000015 */
[C-C-:B------:R-:W-:Y:S01]  /*6540*/  FFMA R82, R158.reuse, R82, R21.reuse ;  /* 0x000000529e527223 */ /* 0x140fe20000000015 */
[C-C-:B-1----:R-:W-:Y:S01]  /*6550*/  FFMA R30, R158.reuse, R83, R21.reuse ;  /* 0x000000539e1e7223 */ /* 0x142fe20000000015 */
[C-C-:B------:R-:W-:Y:S01]  /*6560*/  FFMA R86, R158.reuse, R86, R21.reuse ;  /* 0x000000569e567223 */ /* 0x140fe20000000015 */
[C---:B------:R-:W-:Y:S01]  /*6570*/  FFMA R34, R158.reuse, R87, R21 ;  /* 0x000000579e227223 */ /* 0x040fe20000000015 */
[--C-:B----4-:R-:W-:Y:S02]  /*6580*/  HADD2.F32 R13, -RZ, R8.reuse.H0_H0 ;  /* 0x20000008ff0d7230 */ /* 0x110fe40000004100 */
[----:B------:R-:W-:Y:S01]  /*6590*/  FFMA R72, R158, R72, R155 ;  /* 0x000000489e487223 */ /* 0x000fe2000000009b */
[----:B------:R-:W-:-:S02]  /*65a0*/  HADD2.F32 R15, -RZ, R8.H1_H1 ;  /* 0x30000008ff0f7230 */ /* 0x000fc40000004100 */
[C-C-:B---3--:R-:W-:Y:S01]  /*65b0*/  FFMA R12, R158.reuse, R73, R155.reuse ;  /* 0x000000499e0c7223 */ /* 0x148fe2000000009b */
[--C-:B------:R-:W-:Y:S02]  /*65c0*/  HADD2.F32 R21, -RZ, R9.reuse.H0_H0 ;  /* 0x20000009ff157230 */ /* 0x100fe40000004100 */
[C-C-:B------:R-:W-:Y:S01]  /*65d0*/  FFMA R80, R158.reuse, R80, R155.reuse ;  /* 0x000000509e507223 */ /* 0x140fe2000000009b */
[----:B------:R-:W-:Y:S02]  /*65e0*/  HADD2.F32 R9, -RZ, R9.H1_H1 ;  /* 0x30000009ff097230 */ /* 0x000fe40000004100 */
[C-C-:B------:R-:W-:Y:S01]  /*65f0*/  FFMA R28, R158.reuse, R81, R155.reuse ;  /* 0x000000519e1c7223 */ /* 0x140fe2000000009b */
[----:B------:R-:W-:Y:S02]  /*6600*/  HADD2.F32 R27, -RZ, R11.H0_H0 ;  /* 0x2000000bff1b7230 */ /* 0x000fe40000004100 */
[----:B------:R-:W-:Y:S01]  /*6610*/  FFMA R76, R158, R76, R155 ;  /* 0x0000004c9e4c7223 */ /* 0x000fe2000000009b */
[----:B------:R-:W-:-:S02]  /*6620*/  HADD2.F32 R29, -RZ, R4.H0_H0 ;  /* 0x20000004ff1d7230 */ /* 0x000fc40000004100 */
[C-C-:B------:R-:W-:Y:S01]  /*6630*/  FFMA R20, R158.reuse, R77, R155.reuse ;  /* 0x0000004d9e147223 */ /* 0x140fe2000000009b */
[----:B------:R-:W-:Y:S02]  /*6640*/  HADD2.F32 R31, -RZ, R4.H1_H1 ;  /* 0x30000004ff1f7230 */ /* 0x000fe40000004100 */
[C-C-:B------:R-:W-:Y:S01]  /*6650*/  FFMA R84, R158.reuse, R84, R155.reuse ;  /* 0x000000549e547223 */ /* 0x140fe2000000009b */
[----:B------:R-:W-:Y:S02]  /*6660*/  HADD2.F32 R33, -RZ, R5.H0_H0 ;  /* 0x20000005ff217230 */ /* 0x000fe40000004100 */
[----:B------:R-:W-:Y:S01]  /*6670*/  FFMA R32, R158, R85, R155 ;  /* 0x000000559e207223 */ /* 0x000fe2000000009b */
[--C-:B------:R-:W-:Y:S02]  /*6680*/  HADD2.F32 R23, -RZ, R10.reuse.H0_H0 ;  /* 0x2000000aff177230 */ /* 0x100fe40000004100 */
[----:B------:R-:W-:Y:S01]  /*6690*/  FFMA R13, R13, R163, R72 ;  /* 0x000000a30d0d7223 */ /* 0x000fe20000000048 */
[----:B------:R-:W-:-:S02]  /*66a0*/  HADD2.F32 R25, -RZ, R10.H1_H1 ;  /* 0x3000000aff197230 */ /* 0x000fc40000004100 */
[-C--:B------:R-:W-:Y:S01]  /*66b0*/  FFMA R12, R15, R163.reuse, R12 ;  /* 0x000000a30f0c7223 */ /* 0x080fe2000000000c */
[----:B------:R-:W-:Y:S02]  /*66c0*/  HADD2.F32 R11, -RZ, R11.H1_H1 ;  /* 0x3000000bff0b7230 */ /* 0x000fe40000004100 */
[-C--:B------:R-:W-:Y:S01]  /*66d0*/  FFMA R21, R21, R163.reuse, R74 ;  /* 0x000000a315157223 */ /* 0x080fe2000000004a */
[----:B------:R-:W-:Y:S02]  /*66e0*/  HADD2.F32 R5, -RZ, R5.H1_H1 ;  /* 0x30000005ff057230 */ /* 0x000fe40000004100 */
[-C--:B------:R-:W-:Y:S01]  /*66f0*/  FFMA R14, R9, R163.reuse, R14 ;  /* 0x000000a3090e7223 */ /* 0x080fe2000000000e */
[----:B------:R-:W-:Y:S02]  /*6700*/  HADD2.F32 R39, -RZ, R7.H0_H0 ;  /* 0x20000007ff277230 */ /* 0x000fe40000004100 */
[----:B------:R-:W-:Y:S01]  /*6710*/  FFMA R29, R29, R163, R80 ;  /* 0x000000a31d1d7223 */ /* 0x000fe20000000050 */
[----:B------:R-:W-:-:S02]  /*6720*/  HADD2.F32 R35, -RZ, R6.H0_H0 ;  /* 0x20000006ff237230 */ /* 0x000fc40000004100 */
[-C--:B------:R-:W-:Y:S01]  /*6730*/  FFMA R28, R31, R163.reuse, R28 ;  /* 0x000000a31f1c7223 */ /* 0x080fe2000000001c */
[----:B------:R-:W-:Y:S02]  /*6740*/  HADD2.F32 R37, -RZ, R6.H1_H1 ;  /* 0x30000006ff257230 */ /* 0x000fe40000004100 */
[-C--:B------:R-:W-:Y:S01]  /*6750*/  FFMA R23, R23, R163.reuse, R76 ;  /* 0x000000a317177223 */ /* 0x080fe2000000004c */
[----:B------:R-:W-:Y:S02]  /*6760*/  HADD2.F32 R7, -RZ, R7.H1_H1 ;  /* 0x30000007ff077230 */ /* 0x000fe40000004100 */
[-C--:B------:R-:W-:Y:S01]  /*6770*/  FFMA R20, R25, R163.reuse, R20 ;  /* 0x000000a319147223 */ /* 0x080fe20000000014 */
[-C--:B------:R-:W-:Y:S01]  /*6780*/  FFMA R27, R27, R163.reuse, R78 ;  /* 0x000000a31b1b7223 */ /* 0x080fe2000000004e */
[-C--:B------:R-:W-:Y:S01]  /*6790*/  FFMA R26, R11, R163.reuse, R26 ;  /* 0x000000a30b1a7223 */ /* 0x080fe2000000001a */
[-C--:B------:R-:W-:Y:S01]  /*67a0*/  FFMA R33, R33, R163.reuse, R82 ;  /* 0x000000a321217223 */ /* 0x080fe20000000052 */
        /* <DEDUP_REMOVED lines=12> */
[----:B------:R-:W-:Y:S02]  /*6870*/  F2FP.F16.F32.PACK_AB R29, R30, R33 ;  /* 0x000000211e1d723e */ /* 0x000fe400000000ff */
[----:B------:R-:W-:Y:S01]  /*6880*/  F2FP.F16.F32.PACK_AB R30, R32, R35 ;  /* 0x00000023201e723e */ /* 0x000fe200000000ff */
[----:B------:R1:W-:Y:S01]  /*6890*/  STSM.16.M88.4 [R93+0x6200], R12 ;  /* 0x0062000c5d007844 */ /* 0x0003e20000000200 */
        /* <DEDUP_REMOVED lines=19> */
.L_x_127:
[----:B------:R-:W-:Y:S05]  /*69d0*/  BSYNC B0 ;  /* 0x0000000000007941 */ /* 0x000fea0003800000 */
.L_x_126:
[----:B------:R-:W-:Y:S06]  /*69e0*/  BAR.SYNC.DEFER_BLOCKING 0x1, 0x100 ;  /* 0x0044000000007b1d */ /* 0x000fec0000010000 */
[----:B------:R-:W-:Y:S04]  /*69f0*/  BSSY B0, `(.L_x_128) ;  /* 0x0000009000007945 */ /* 0x000fe80003800000 */
[----:B------:R-:W-:Y:S05]  /*6a00*/  @!P0 BRA `(.L_x_129) ;  /* 0x00000000001c8947 */ /* 0x000fea0003800000 */
[----:B------:R-:W-:-:S13]  /*6a10*/  ISETP.NE.AND P0, PT, R166, 0x3, PT ;  /* 0x00000003a600780c */ /* 0x000fda0003f05270 */
[----:B------:R-:W-:Y:S05]  /*6a20*/  @!P0 BRA `(.L_x_130) ;  /* 0x0000000000048947 */ /* 0x000fea0003800000 */
[----:B------:R-:W-:Y:S01]  /*6a30*/  BPT.TRAP 0x1 ;  /* 0x000000040000795c */ /* 0x000fe20000300000 */
.L_x_130:
[----:B------:R-:W-:-:S04]  /*6a40*/  ULEA UR4, UR36, UR53, 0x3 ;  /* 0x0000003524047291 */ /* 0x000fc8000f8e183f */
[----:B------:R-:W-:-:S04]  /*6a50*/  UIADD3 UR4, UR4, 0x60, URZ ;  /* 0x0000006004047890 */ /* 0x000fc8000fffe03f */
[----:B------:R-:W-:-:S09]  /*6a60*/  UPRMT UR4, UR52, 0x654, UR4 ;  /* 0x0000065434047896 */ /* 0x000fd20008000004 */
[----:B------:R-:W-:Y:S03]  /*6a70*/  SYNCS.ARRIVE.TRANS64.RED.A1T0 RZ, [UR4], RZ ;  /* 0x000000ffffff79a7 */ /* 0x000fe60008100404 */
.L_x_129:
[----:B------:R-:W-:Y:S05]  /*6a80*/  BSYNC B0 ;  /* 0x0000000000007941 */ /* 0x000fea0003800000 */
.L_x_128:
[----:B------:R-:W-:Y:S01]  /*6a90*/  IADD3 R16, P0, R16, UR40, RZ ;  /* 0x0000002810107c10 */ /* 0x000fe2000ff1e0ff */
[----:B------:R-:W-:Y:S01]  /*6aa0*/  ULDC.64 UR4, c[0x0][0x8f8] ;  /* 0x00023e0000047ab9 */ /* 0x000fe20000000a00 */
[----:B------:R-:W-:Y:S01]  /*6ab0*/  UIADD3 UR36, UR36, 0x1, URZ ;  /* 0x0000000124247890 */ /* 0x000fe2000fffe03f */
[----:B------:R-:W-:Y:S01]  /*6ac0*/  PRMT R4, RZ, 0x7610, R4 ;  /* 0x00007610ff047816 */ /* 0x000fe20000000004 */
[----:B------:R-:W-:Y:S01]  /*6ad0*/  UMOV UR47, 0xffffffff ;  /* 0xffffffff002f7882 */ /* 0x000fe20000000000 */
[----:B------:R-:W-:Y:S01]  /*6ae0*/  IADD3.X R17, R17, UR39, RZ, P0, !PT ;  /* 0x0000002711117c10 */ /* 0x000fe200087fe4ff */
[----:B------:R-:W-:Y:S01]  /*6af0*/  UISETP.NE.AND UP0, UPT, UR36, 0x4, UPT ;  /* 0x000000042400788c */ /* 0x000fe2000bf05270 */
[----:B------:R-:W-:Y:S01]  /*6b00*/  ISETP.GE.U32.AND P0, PT, R16, UR4, PT ;  /* 0x0000000410007c0c */ /* 0x000fe2000bf06070 */
[----:B------:R-:W-:Y:S01]  /*6b10*/  IMAD.MOV.U32 R155, RZ, RZ, -0x1 ;  /* 0xffffffffff9b7424 */ /* 0x000fe200078e00ff */
[----:B------:R-:W-:Y:S01]  /*6b20*/  MOV R156, 0xffffffff ;  /* 0xffffffff009c7802 */ /* 0x000fe20000000f00 */
[----:B------:R-:W-:Y:S01]  /*6b30*/  USEL UR36, UR36, URZ, UP0 ;  /* 0x0000003f24247287 */ /* 0x000fe20008000000 */
[----:B------:R-:W-:-:S13]  /*6b40*/  ISETP.GE.U32.AND.EX P0, PT, R17, UR5, PT, P0 ;  /* 0x0000000511007c0c */ /* 0x000fda000bf06100 */
[----:B------:R-:W-:Y:S05]  /*6b50*/  @P0 BRA `(.L_x_131) ;  /* 0x0000000400600947 */ /* 0x000fea0003800000 */
[----:B------:R-:W2:Y:S01]  /*6b60*/  LDC.64 R10, c[0x0][0x8d0] ;  /* 0x00023400ff0a7b82 */ /* 0x000ea20000000a00 */
[----:B------:R-:W3:Y:S01]  /*6b70*/  S2R R23, SR_CTAID.X ;  /* 0x0000000000177919 */ /* 0x000ee20000002500 */
[----:B------:R-:W-:Y:S01]  /*6b80*/  IMAD.MOV.U32 R8, RZ, RZ, R16 ;  /* 0x000000ffff087224 */ /* 0x000fe200078e0010 */
[----:B------:R-:W-:-:S05]  /*6b90*/  MOV R9, R17 ;  /* 0x0000001100097202 */ /* 0x000fca0000000f00 */
[----:B-1----:R-:W1:Y:S08]  /*6ba0*/  LDC R12, c[0x0][0x8d8] ;  /* 0x00023600ff0c7b82 */ /* 0x002e700000000800 */
[----:B------:R-:W4:Y:S01]  /*6bb0*/  LDC.64 R20, c[0x0][0x8c8] ;  /* 0x00023200ff147b82 */ /* 0x000f220000000a00 */
[----:B--2---:R-:W-:-:S04]  /*6bc0*/  ISETP.NE.U32.AND P0, PT, R10, RZ, PT ;  /* 0x000000ff0a00720c */ /* 0x004fc80003f05070 */
[----:B------:R-:W-:-:S13]  /*6bd0*/  ISETP.NE.AND.EX P0, PT, R11, RZ, PT, P0 ;  /* 0x000000ff0b00720c */ /* 0x000fda0003f05300 */
[----:B-1-34-:R-:W-:Y:S05]  /*6be0*/  @!P0 BRA `(.L_x_132) ;  /* 0x0000000000288947 */ /* 0x01afea0003800000 */
[----:B------:R-:W1:Y:S02]  /*6bf0*/  LDC R5, c[0x0][0x8dc] ;  /* 0x00023700ff057b82 */ /* 0x000e640000000800 */
[----:B-1----:R-:W-:-:S05]  /*6c00*/  IADD3 R9, P0, R16, R5, RZ ;  /* 0x0000000510097210 */ /* 0x002fca0007f1e0ff */
[----:B------:R-:W-:-:S04]  /*6c10*/  IMAD.X R13, RZ, RZ, R17, P0 ;  /* 0x000000ffff0d7224 */ /* 0x000fc800000e0611 */
[----:B------:R-:W-:-:S04]  /*6c20*/  IMAD.WIDE.U32 R4, R13, R10, RZ ;  /* 0x0000000a0d047225 */ /* 0x000fc800078e00ff */
[----:B------:R-:W-:-:S04]  /*6c30*/  IMAD.WIDE.U32 R6, P0, R9, R11, R4 ;  /* 0x0000000b09067225 */ /* 0x000fc80007800004 */
[----:B------:R-:W-:Y:S01]  /*6c40*/  IMAD.WIDE.U32 R4, R9, R10, RZ ;  /* 0x0000000a09047225 */ /* 0x000fe200078e00ff */
[----:B------:R-:W-:-:S03]  /*6c50*/  MOV R8, R7 ;  /* 0x0000000700087202 */ /* 0x000fc60000000f00 */
[----:B------:R-:W-:Y:S01]  /*6c60*/  IMAD.X R9, RZ, RZ, RZ, P0 ;  /* 0x000000ffff097224 */ /* 0x000fe200000e06ff */
[----:B------:R-:W-:-:S05]  /*6c70*/  IADD3 RZ, P0, R5, R6, RZ ;  /* 0x0000000605ff7210 */ /* 0x000fca0007f1e0ff */
[----:B------:R-:W-:-:S08]  /*6c80*/  IMAD.WIDE.U32.X R8, R13, R11, R8, P0 ;  /* 0x0000000b0d087225 */ /* 0x000fd000000e0408 */
.L_x_132:
[----:B------:R-:W1:Y:S01]  /*6c90*/  S2R R24, SR_CTAID.Y ;  /* 0x0000000000187919 */ /* 0x000e620000002600 */
[-CC-:B------:R-:W-:Y:S01]  /*6ca0*/  SHF.R.U64 R31, R8, R12.reuse, R9.reuse ;  /* 0x0000000c081f7219 */ /* 0x180fe20000001209 */
[----:B------:R-:W2:Y:S01]  /*6cb0*/  LDC.64 R14, c[0x0][0x8e8] ;  /* 0x00023a00ff0e7b82 */ /* 0x000ea20000000a00 */
[----:B------:R-:W-:Y:S01]  /*6cc0*/  SHF.R.U32.HI R4, RZ, R12, R9 ;  /* 0x0000000cff047219 */ /* 0x000fe20000011609 */
[----:B------:R-:W-:Y:S01]  /*6cd0*/  ULDC UR4, c[0x0][0x150] ;  /* 0x0000540000047ab9 */ /* 0x000fe20000000800 */
[----:B------:R-:W-:Y:S01]  /*6ce0*/  IADD3 R7, P0, RZ, -R31, RZ ;  /* 0x8000001fff077210 */ /* 0x000fe20007f1e0ff */
[----:B------:R-:W-:Y:S01]  /*6cf0*/  IMAD.MOV.U32 R11, RZ, RZ, -0x1 ;  /* 0xffffffffff0b7424 */ /* 0x000fe200078e00ff */
[----:B------:R-:W-:-:S03]  /*6d00*/  I2FP.F32.U32 R9, R23 ;  /* 0x0000001700097245 */ /* 0x000fc60000201000 */
[----:B------:R-:W3:Y:S01]  /*6d10*/  LDC R8, c[0x0][0x8c0] ;  /* 0x00023000ff087b82 */ /* 0x000ee20000000800 */
[----:B------:R-:W-:Y:S02]  /*6d20*/  IMAD.X R5, RZ, RZ, ~R4, P0 ;  /* 0x000000ffff057224 */ /* 0x000fe400000e0e04 */
[----:B------:R-:W-:Y:S01]  /*6d30*/  FMUL R9, R9, UR4 ;  /* 0x0000000409097c20 */ /* 0x000fe20008400000 */
[----:B------:R-:W-:Y:S01]  /*6d40*/  ULDC UR4, c[0x0][0x154] ;  /* 0x0000550000047ab9 */ /* 0x000fe20000000800 */
[-C--:B------:R-:W-:Y:S02]  /*6d50*/  IMAD R6, R5, R20.reuse, RZ ;  /* 0x0000001405067224 */ /* 0x080fe400078e02ff */
[C---:B------:R-:W-:Y:S01]  /*6d60*/  IMAD.WIDE.U32 R4, R7.reuse, R20, R16 ;  /* 0x0000001407047225 */ /* 0x040fe200078e0010 */
[----:B------:R-:W4:Y:S01]  /*6d70*/  LDC R26, c[0x0][0x900] ;  /* 0x00024000ff1a7b82 */ /* 0x000f220000000800 */
[----:B------:R-:W5:Y:S02]  /*6d80*/  F2I.U32.TRUNC.NTZ R9, R9 ;  /* 0x0000000900097305 */ /* 0x000f64000020f000 */
[----:B------:R-:W-:-:S04]  /*6d90*/  IMAD R7, R7, R21, R6 ;  /* 0x0000001507077224 */ /* 0x000fc800078e0206 */
[----:B------:R-:W-:Y:S01]  /*6da0*/  IMAD.IADD R5, R5, 0x1, R7 ;  /* 0x0000000105057824 */ /* 0x000fe200078e0207 */
[----:B------:R-:W4:Y:S01]  /*6db0*/  LDC R20, c[0x0][0x8b0] ;  /* 0x00022c00ff147b82 */ /* 0x000f220000000800 */
[----:B--2---:R-:W-:-:S04]  /*6dc0*/  ISETP.NE.U32.AND P0, PT, R14, RZ, PT ;  /* 0x000000ff0e00720c */ /* 0x004fc80003f05070 */
[----:B------:R-:W-:-:S03]  /*6dd0*/  ISETP.NE.AND.EX P0, PT, R15, RZ, PT, P0 ;  /* 0x000000ff0f00720c */ /* 0x000fc60003f05300 */
[----:B------:R-:W2:Y:S01]  /*6de0*/  LDC R6, c[0x0][0x144] ;  /* 0x00005100ff067b82 */ /* 0x000ea20000000800 */
[--C-:B---3--:R-:W-:Y:S02]  /*6df0*/  SHF.R.U64 R12, R4, R8, R5.reuse ;  /* 0x00000008040c7219 */ /* 0x108fe40000001205 */
[----:B-1----:R-:W-:Y:S02]  /*6e00*/  I2FP.F32.U32 R4, R24 ;  /* 0x0000001800047245 */ /* 0x002fe40000201000 */
[----:B------:R-:W-:Y:S02]  /*6e10*/  SHF.R.U32.HI R5, RZ, R8, R5 ;  /* 0x00000008ff057219 */ /* 0x000fe40000011605 */
[----:B-----5:R-:W-:Y:S01]  /*6e20*/  IADD3 R9, -R9, RZ, RZ ;  /* 0x000000ff09097210 */ /* 0x020fe20007ffe1ff */
[----:B------:R-:W1:Y:S01]  /*6e30*/  LDC R21, c[0x0][0x148] ;  /* 0x00005200ff157b82 */ /* 0x000e620000000800 */
[----:B------:R-:W-:Y:S01]  /*6e40*/  FMUL R7, R4, UR4 ;  /* 0x0000000404077c20 */ /* 0x000fe20008400000 */
[----:B----4-:R-:W-:-:S04]  /*6e50*/  SHF.L.U32 R11, R11, R26, RZ ;  /* 0x0000001a0b0b7219 */ /* 0x010fc800000006ff */
[----:B------:R-:W-:Y:S02]  /*6e60*/  LOP3.LUT R27, RZ, R11, RZ, 0x33, !PT ;  /* 0x0000000bff1b7212 */ /* 0x000fe400078e33ff */
[----:B------:R-:W3:Y:S01]  /*6e70*/  LDC R25, c[0x0][0x8a8] ;  /* 0x00022a00ff197b82 */ /* 0x000ee20000000800 */
[-CC-:B------:R-:W-:Y:S02]  /*6e80*/  SHF.R.U64 R10, R12, R20.reuse, R5.reuse ;  /* 0x000000140c0a7219 */ /* 0x180fe40000001205 */
[----:B------:R-:W-:Y:S02]  /*6e90*/  SHF.R.U32.HI R5, RZ, R20, R5 ;  /* 0x00000014ff057219 */ /* 0x000fe40000011605 */
[----:B------:R4:W1:Y:S02]  /*6ea0*/  F2I.U32.TRUNC.NTZ R20, R7 ;  /* 0x0000000700147305 */ /* 0x000864000020f000 */
[-CC-:B------:R-:W-:Y:S01]  /*6eb0*/  SHF.R.U64 R13, R10, R26.reuse, R5.reuse ;  /* 0x0000001a0a0d7219 */ /* 0x180fe20000001205 */
[----:B------:R-:W1:Y:S01]  /*6ec0*/  LDC R28, c[0x0][0x8f0] ;  /* 0x00023c00ff1c7b82 */ /* 0x000e620000000800 */
[-C--:B------:R-:W-:Y:S01]  /*6ed0*/  SHF.R.U32.HI R5, RZ, R26.reuse, R5 ;  /* 0x0000001aff057219 */ /* 0x080fe20000011605 */
[----:B--2---:R-:W-:Y:S01]  /*6ee0*/  IMAD R23, R6, R9, R23 ;  /* 0x0000000906177224 */ /* 0x004fe200078e0217 */
[----:B------:R-:W-:Y:S01]  /*6ef0*/  SHF.L.U32 R26, R3, R26, RZ ;  /* 0x0000001a031a7219 */ /* 0x000fe200000006ff */
[----:B------:R-:W-:-:S04]  /*6f00*/  IMAD.MOV.U32 R4, RZ, RZ, R13 ;  /* 0x000000ffff047224 */ /* 0x000fc800078e000d */
[----:B------:R-:W2:Y:S08]  /*6f10*/  LDC R29, c[0x0][0x8e0] ;  /* 0x00023800ff1d7b82 */ /* 0x000eb00000000800 */
[----:B------:R-:W1:Y:S01]  /*6f20*/  LDC R30, c[0x0][0x8b8] ;  /* 0x00022e00ff1e7b82 */ /* 0x000e620000000800 */
[----:B----4-:R-:W-:Y:S05]  /*6f30*/  @!P0 BRA `(.L_x_133) ;  /* 0x0000000000288947 */ /* 0x010fea0003800000 */
[----:B------:R-:W4:Y:S02]  /*6f40*/  LDC R4, c[0x0][0x8f4] ;  /* 0x00023d00ff047b82 */ /* 0x000f240000000800 */
[----:B----4-:R-:W-:-:S04]  /*6f50*/  IADD3 R3, P0, R13, R4, RZ ;  /* 0x000000040d037210 */ /* 0x010fc80007f1e0ff */
        /* <DEDUP_REMOVED lines=8> */
.L_x_133:
[----:B------:R-:W-:Y:S02]  /*6fe0*/  ISETP.NE.AND P0, PT, R2, 0x1, PT ;  /* 0x000000010200780c */ /* 0x000fe40003f05270 */
[----:B-1----:R-:W-:Y:S01]  /*6ff0*/  SHF.R.U64 R3, R4, R28, R5 ;  /* 0x0000001c04037219 */ /* 0x002fe20000001205 */
[----:B---3--:R-:W-:Y:S01]  /*7000*/  VIADD R5, R25, 0xffffffff ;  /* 0xffffffff19057836 */ /* 0x008fe20000000000 */
[----:B------:R-:W-:Y:S02]  /*7010*/  LOP3.LUT R156, R10, R27, RZ, 0xc0, !PT ;  /* 0x0000001b0a9c7212 */ /* 0x000fe400078ec0ff */
[----:B------:R-:W-:Y:S01]  /*7020*/  IADD3 R20, -R20, RZ, RZ ;  /* 0x000000ff14147210 */ /* 0x000fe20007ffe1ff */
[----:B------:R-:W-:Y:S01]  /*7030*/  IMAD.MOV R4, RZ, RZ, -R3 ;  /* 0x000000ffff047224 */ /* 0x000fe200078e0a03 */
[----:B------:R-:W-:Y:S01]  /*7040*/  LOP3.LUT R12, R12, R5, RZ, 0xc0, !PT ;  /* 0x000000050c0c7212 */ /* 0x000fe200078ec0ff */
[----:B------:R-:W-:Y:S01]  /*7050*/  IMAD R156, R26, R3, R156 ;  /* 0x000000031a9c7224 */ /* 0x000fe200078e029c */
[----:B------:R-:W-:Y:S01]  /*7060*/  R2UR UR47, R31 ;  /* 0x000000001f2f72ca */ /* 0x000fe200000e0000 */
[----:B--2---:R-:W-:Y:S01]  /*7070*/  IMAD R3, R4, R29, R13 ;  /* 0x0000001d04037224 */ /* 0x004fe200078e020d */
[----:B------:R-:W-:Y:S01]  /*7080*/  MOV R4, 0x1 ;  /* 0x0000000100047802 */ /* 0x000fe20000000f00 */
[----:B------:R-:W-:-:S02]  /*7090*/  @P0 IMAD R23, R21, R20, R24 ;  /* 0x0000001415170224 */ /* 0x000fc400078e0218 */
[----:B------:R-:W-:Y:S02]  /*70a0*/  IMAD R3, R3, R25, R12 ;  /* 0x0000001903037224 */ /* 0x000fe400078e020c */
[----:B------:R-:W-:-:S05]  /*70b0*/  IMAD R156, R156, R30, R23 ;  /* 0x0000001e9c9c7224 */ /* 0x000fca00078e0217 */
[----:B------:R-:W-:Y:S02]  /*70c0*/  SEL R155, R3, R156, !P0 ;  /* 0x0000009c039b7207 */ /* 0x000fe40004000000 */
[----:B------:R-:W-:-:S07]  /*70d0*/  SEL R156, R156, R3, !P0 ;  /* 0x000000039c9c7207 */ /* 0x000fce0004000000 */
.L_x_131:
[----:B------:R-:W-:Y:S01]  /*70e0*/  UIADD3 UR50, UR51, UR50, URZ ;  /* 0x0000003233327290 */ /* 0x000fe2000fffe03f */
[----:B------:R-:W-:Y:S01]  /*70f0*/  LOP3.LUT P0, RZ, R4, 0xff, RZ, 0xc0, !PT ;  /* 0x000000ff04ff7812 */ /* 0x000fe2000780c0ff */
[----:B------:R-:W-:Y:S01]  /*7100*/  UIADD3 UR48, UR48, 0x8, URZ ;  /* 0x0000000830307890 */ /* 0x000fe2000fffe03f */
[----:B------:R-:W-:Y:S01]  /*7110*/  IMAD.MOV.U32 R163, RZ, RZ, R0 ;  /* 0x000000ffffa37224 */ /* 0x000fe200078e0000 */
[----:B------:R-:W-:Y:S02]  /*7120*/  USHF.R.U32.HI UR4, URZ, 0x2, UR50 ;  /* 0x000000023f047899 */ /* 0x000fe40008011632 */
[----:B------:R-:W-:Y:S02]  /*7130*/  UISETP.GT.U32.AND UP0, UPT, UR50, 0x3, UPT ;  /* 0x000000033200788c */ /* 0x000fe4000bf04070 */
[----:B------:R-:W-:Y:S02]  /*7140*/  ULOP3.LUT UR4, UR4, 0x1, URZ, 0xc0, !UPT ;  /* 0x0000000104047892 */ /* 0x000fe4000f8ec03f */
[----:B------:R-:W-:-:S02]  /*7150*/  UISETP.LT.U32.AND UP0, UPT, UR51, 0x4, UP0 ;  /* 0x000000043300788c */ /* 0x000fc40008701070 */
[----:B------:R-:W-:Y:S02]  /*7160*/  UISETP.NE.U32.AND UP1, UPT, UR4, 0x1, UPT ;  /* 0x000000010400788c */ /* 0x000fe4000bf25070 */
[----:B------:R-:W-:Y:S02]  /*7170*/  USEL UR5, URZ, 0x1, !UP0 ;  /* 0x000000013f057887 */ /* 0x000fe4000c000000 */
[----:B------:R-:W-:Y:S02]  /*7180*/  UISETP.GT.U32.AND UP1, UPT, UR51, 0x3, !UP1 ;  /* 0x000000033300788c */ /* 0x000fe4000cf24070 */
[----:B------:R-:W-:Y:S02]  /*7190*/  ULOP3.LUT UR50, UR50, 0x3, URZ, 0xc0, !UPT ;  /* 0x0000000332327892 */ /* 0x000fe4000f8ec03f */
[----:B------:R-:W-:-:S04]  /*71a0*/  USEL UR4, URZ, 0x1, !UP1 ;  /* 0x000000013f047887 */ /* 0x000fc8000c800000 */
[----:B------:R-:W-:Y:S01]  /*71b0*/  ULOP3.LUT UR49, UR4, UR49, UR5, 0x96, !UPT ;  /* 0x0000003104317292 */ /* 0x000fe2000f8e9605 */
[----:B------:R-:W-:Y:S11]  /*71c0*/  @P0 BRA `(.L_x_134) ;  /* 0xffffffa400580947 */ /* 0x000ff6000383ffff */
[----:B------:R-:W-:-:S13]  /*71d0*/  PLOP3.LUT P0, PT, PT, PT, PT, 0x8, 0x0 ;  /* 0x000000000000781c */ /* 0x000fda0003f0e170 */
.L_x_21:
[----:B------:R-:W-:Y:S05]  /*71e0*/  @P0 BRA `(.L_x_13) ;  /* 0x0000002c00e40947 */ /* 0x000fea0003800000 */
[----:B------:R-:W-:Y:S01]  /*71f0*/  ULDC.64 UR6, c[0x0][0x588] ;  /* 0x0001620000067ab9 */ /* 0x000fe20000000a00 */
[----:B------:R-:W-:Y:S01]  /*7200*/  ISETP.NE.U32.AND P1, PT, R167, RZ, PT ;  /* 0x000000ffa700720c */ /* 0x000fe20003f25070 */
[----:B------:R-:W-:-:S04]  /*7210*/  DEPBAR.LE SB0, 0x0 ;  /* 0x000080000000791a */ /* 0x000fc80000000000 */
[----:B------:R-:W-:Y:S01]  /*7220*/  ISETP.NE.U32.AND P0, PT, RZ, UR6, PT ;  /* 0x00000006ff007c0c */ /* 0x000fe2000bf05070 */
[----:B------:R-:W-:Y:S01]  /*7230*/  BSSY B0, `(.L_x_135) ;  /* 0x0000015000007945 */ /* 0x000fe20003800000 */
[----:B------:R-:W-:Y:S02]  /*7240*/  ISETP.NE.AND.EX P1, PT, R168, RZ, PT, P1 ;  /* 0x000000ffa800720c */ /* 0x000fe40003f25310 */
[----:B------:R-:W-:-:S13]  /*7250*/  ISETP.NE.AND.EX P0, PT, RZ, UR7, PT, P0 ;  /* 0x00000007ff007c0c */ /* 0x000fda000bf05300 */
[----:B------:R-:W-:Y:S05]  /*7260*/  @P0 BRA P1, `(.L_x_136) ;  /* 0x0000000000440947 */ /* 0x000fea0000800000 */
[----:B------:R-:W-:-:S04]  /*7270*/  ISETP.NE.U32.AND P0, PT, R167, RZ, PT ;  /* 0x000000ffa700720c */ /* 0x000fc80003f05070 */
[----:B------:R-:W-:-:S13]  /*7280*/  ISETP.NE.AND.EX P0, PT, R168, RZ, PT, P0 ;  /* 0x000000ffa800720c */ /* 0x000fda0003f05300 */
[----:B------:R-:W-:Y:S05]  /*7290*/  @!P0 BRA `(.L_x_137) ;  /* 0x00000000002c8947 */ /* 0x000fea0003800000 */
[----:B------:R-:W-:-:S13]  /*72a0*/  LOP3.LUT P0, RZ, R154, 0xff, RZ, 0xc0, !PT ;  /* 0x000000ff9aff7812 */ /* 0x000fda000780c0ff */
[----:B------:R-:W-:Y:S05]  /*72b0*/  @!P0 BRA `(.L_x_138) ;  /* 0x0000000000108947 */ /* 0x000fea0003800000 */
[----:B-----5:R-:W-:-:S13]  /*72c0*/  FSETP.NEU.AND P0, PT, R157, RZ, PT ;  /* 0x000000ff9d00720b */ /* 0x020fda0003f0d000 */
[----:B------:R-:W-:Y:S05]  /*72d0*/  @!P0 BREAK B0 ;  /* 0x0000000000008942 */ /* 0x000fea0003800000 */
[----:B------:R-:W-:Y:S05]  /*72e0*/  @P0 BRA `(.L_x_136) ;  /* 0x0000000000240947 */ /* 0x000fea0003800000 */
[----:B------:R-:W-:Y:S05]  /*72f0*/  BRA `(.L_x_13) ;  /* 0x0000002c00a07947 */ /* 0x000fea0003800000 */
.L_x_138:
[----:B------:R-:W-:-:S04]  /*7300*/  ISETP.NE.U32.AND P0, PT, RZ, UR6, PT ;  /* 0x00000006ff007c0c */ /* 0x000fc8000bf05070 */
[----:B------:R-:W-:-:S13]  /*7310*/  ISETP.NE.AND.EX P0, PT, RZ, UR7, PT, P0 ;  /* 0x00000007ff007c0c */ /* 0x000fda000bf05300 */
[----:B------:R-:W-:Y:S05]  /*7320*/  @!P0 BREAK B0 ;  /* 0x0000000000008942 */ /* 0x000fea0003800000 */
[----:B------:R-:W-:Y:S05]  /*7330*/  @P0 BRA `(.L_x_136) ;  /* 0x0000000000100947 */ /* 0x000fea0003800000 */
[----:B------:R-:W-:Y:S05]  /*7340*/  BRA `(.L_x_13) ;  /* 0x0000002c008c7947 */ /* 0x000fea0003800000 */
.L_x_137:
[----:B-----5:R-:W-:-:S13]  /*7350*/  FSETP.NEU.AND P0, PT, R157, RZ, PT ;  /* 0x000000ff9d00720b */ /* 0x020fda0003f0d000 */
[----:B------:R-:W-:Y:S05]  /*7360*/  @!P0 BREAK B0 ;  /* 0x0000000000008942 */ /* 0x000fea0003800000 */
[----:B------:R-:W-:Y:S05]  /*7370*/  @!P0 BRA `(.L_x_13) ;  /* 0x0000002c00808947 */ /* 0x000fea0003800000 */
.L_x_136:
[----:B-1----:R-:W-:Y:S05]  /*7380*/  BSYNC B0 ;  /* 0x0000000000007941 */ /* 0x002fea0003800000 */
.L_x_135:
[----:B------:R-:W-:-:S04]  /*7390*/  LOP3.LUT R19, R19, 0x1, RZ, 0xfc, !PT ;  /* 0x0000000113137812 */ /* 0x000fc800078efcff */
[----:B------:R-:W-:-:S13]  /*73a0*/  ISETP.NE.AND P0, PT, R19, 0x3, PT ;  /* 0x000000031300780c */ /* 0x000fda0003f05270 */
[----:B------:R-:W-:Y:S05]  /*73b0*/  @!P0 BRA `(.L_x_139) ;  /* 0x0000000000048947 */ /* 0x000fea0003800000 */
[----:B------:R-:W-:Y:S01]  /*73c0*/  BPT.TRAP 0x1 ;  /* 0x000000040000795c */ /* 0x000fe20000300000 */
.L_x_139:
[----:B------:R-:W1:Y:S01]  /*73d0*/  S2UR UR5, SR_CgaCtaId ;  /* 0x00000000000579c3 */ /* 0x000e620000008800 */
[----:B------:R-:W-:Y:S02]  /*73e0*/  UMOV UR4, 0x400 ;  /* 0x0000040000047882 */ /* 0x000fe40000000000 */
[----:B-1----:R-:W-:-:S04]  /*73f0*/  ULEA UR4, UR5, UR4, 0x18 ;  /* 0x0000000405047291 */ /* 0x002fc8000f8ec03f */
[----:B------:R-:W-:-:S04]  /*7400*/  ULEA UR4, UR36, UR4, 0x3 ;  /* 0x0000000424047291 */ /* 0x000fc8000f8e183f */
[----:B------:R-:W-:-:S04]  /*7410*/  UIADD3 UR4, UR4, 0x60, URZ ;  /* 0x0000006004047890 */ /* 0x000fc8000fffe03f */
[----:B------:R-:W-:-:S09]  /*7420*/  UPRMT UR4, UR5, 0x654, UR4 ;  /* 0x0000065405047896 */ /* 0x000fd20008000004 */
[----:B------:R-:W-:Y:S01]  /*7430*/  SYNCS.ARRIVE.TRANS64.RED.A1T0 RZ, [UR4], RZ ;  /* 0x000000ffffff79a7 */ /* 0x000fe20008100404 */
[----:B------:R-:W-:Y:S05]  /*7440*/  BRA `(.L_x_13) ;  /* 0x0000002c004c7947 */ /* 0x000fea0003800000 */
.L_x_12:
[----:B------:R-:W-:Y:S01]  /*7450*/  ULDC.64 UR4, c[0x0][0x8f8] ;  /* 0x00023e0000047ab9 */ /* 0x000fe20000000a00 */
[----:B------:R-:W-:Y:S01]  /*7460*/  PRMT R10, RZ, 0x7610, R10 ;  /* 0x00007610ff0a7816 */ /* 0x000fe2000000000a */
[----:B------:R-:W-:Y:S01]  /*7470*/  IMAD.MOV.U32 R21, RZ, RZ, -0x1 ;  /* 0xffffffffff157424 */ /* 0x000fe200078e00ff */
[----:B------:R-:W-:Y:S01]  /*7480*/  ISETP.GE.U32.AND P0, PT, R16, UR4, PT ;  /* 0x0000000410007c0c */ /* 0x000fe2000bf06070 */
[----:B------:R-:W-:Y:S01]  /*7490*/  IMAD.MOV.U32 R13, RZ, RZ, -0x1 ;  /* 0xffffffffff0d7424 */ /* 0x000fe200078e00ff */
[----:B------:R-:W-:Y:S02]  /*74a0*/  MOV R20, 0xffffffff ;  /* 0xffffffff00147802 */ /* 0x000fe40000000f00 */
[----:B------:R-:W-:-:S13]  /*74b0*/  ISETP.GE.U32.AND.EX P0, PT, R17, UR5, PT, P0 ;  /* 0x0000000511007c0c */ /* 0x000fda000bf06100 */
[----:B------:R-:W-:Y:S05]  /*74c0*/  @P0 BRA `(.L_x_140) ;  /* 0x0000000400240947 */ /* 0x000fea0003800000 */
[----:B------:R-:W2:Y:S01]  /*74d0*/  LDC.64 R20, c[0x0][0x8d0] ;  /* 0x00023400ff147b82 */ /* 0x000ea20000000a00 */
[----:B------:R-:W-:Y:S01]  /*74e0*/  IMAD.MOV.U32 R14, RZ, RZ, R16 ;  /* 0x000000ffff0e7224 */ /* 0x000fe200078e0010 */
[----:B------:R-:W-:-:S06]  /*74f0*/  MOV R15, R17 ;  /* 0x00000011000f7202 */ /* 0x000fcc0000000f00 */
[----:B------:R-:W3:Y:S08]  /*7500*/  LDC R26, c[0x0][0x8d8] ;  /* 0x00023600ff1a7b82 */ /* 0x000ef00000000800 */
[----:B------:R-:W4:Y:S01]  /*7510*/  LDC.64 R28, c[0x0][0x8c8] ;  /* 0x00023200ff1c7b82 */ /* 0x000f220000000a00 */
[----:B--2---:R-:W-:-:S04]  /*7520*/  ISETP.NE.U32.AND P0, PT, R20, RZ, PT ;  /* 0x000000ff1400720c */ /* 0x004fc80003f05070 */
[----:B------:R-:W-:-:S13]  /*7530*/  ISETP.NE.AND.EX P0, PT, R21, RZ, PT, P0 ;  /* 0x000000ff1500720c */ /* 0x000fda0003f05300 */
[----:B---34-:R-:W-:Y:S05]  /*7540*/  @!P0 BRA `(.L_x_141) ;  /* 0x0000000000288947 */ /* 0x018fea0003800000 */
[----:B------:R-:W2:Y:S02]  /*7550*/  LDC R11, c[0x0][0x8dc] ;  /* 0x00023700ff0b7b82 */ /* 0x000ea40000000800 */
[----:B--2---:R-:W-:-:S05]  /*7560*/  IADD3 R15, P0, R16, R11, RZ ;  /* 0x0000000b100f7210 */ /* 0x004fca0007f1e0ff */
        /* <DEDUP_REMOVED lines=8> */
.L_x_141:
[----:B------:R-:W2:Y:S01]  /*75f0*/  LDC.64 R30, c[0x0][0x8e8] ;  /* 0x00023a00ff1e7b82 */ /* 0x000ea20000000a00 */
[-CC-:B------:R-:W-:Y:S01]  /*7600*/  SHF.R.U64 R24, R14, R26.reuse, R15.reuse ;  /* 0x0000001a0e187219 */ /* 0x180fe2000000120f */
[----:B------:R-:W-:Y:S01]  /*7610*/  ULDC UR4, c[0x0][0x900] ;  /* 0x0002400000047ab9 */ /* 0x000fe20000000800 */
[----:B------:R-:W-:Y:S02]  /*7620*/  SHF.R.U32.HI R10, RZ, R26, R15 ;  /* 0x0000001aff0a7219 */ /* 0x000fe4000001160f */
        /* <DEDUP_REMOVED lines=8> */
[----:B------:R-:W-:Y:S01]  /*76b0*/  IMAD.IADD R11, R11, 0x1, R13 ;  /* 0x000000010b0b7824 */ /* 0x000fe200078e020d */
[----:B--2---:R-:W-:-:S04]  /*76c0*/  ISETP.NE.U32.AND P0, PT, R30, RZ, PT ;  /* 0x000000ff1e00720c */ /* 0x004fc80003f05070 */
[----:B------:R-:W-:Y:S02]  /*76d0*/  ISETP.NE.AND.EX P0, PT, R31, RZ, PT, P0 ;  /* 0x000000ff1f00720c */ /* 0x000fe40003f05300 */
[----:B------:R-:W2:Y:S01]  /*76e0*/  LDC R28, c[0x0][0x8f0] ;  /* 0x00023c00ff1c7b82 */ /* 0x000ea20000000800 */
[-CC-:B---3--:R-:W-:Y:S02]  /*76f0*/  SHF.R.U64 R20, R10, R14.reuse, R11.reuse ;  /* 0x0000000e0a147219 */ /* 0x188fe4000000120b */
[----:B------:R-:W-:-:S05]  /*7700*/  SHF.R.U32.HI R11, RZ, R14, R11 ;  /* 0x0000000eff0b7219 */ /* 0x000fca000001160b */
[----:B------:R-:W3:Y:S01]  /*7710*/  LDC R29, c[0x0][0x8e0] ;  /* 0x00023800ff1d7b82 */ /* 0x000ee20000000800 */
[-CC-:B----4-:R-:W-:Y:S02]  /*7720*/  SHF.R.U64 R25, R20, R26.reuse, R11.reuse ;  /* 0x0000001a14197219 */ /* 0x190fe4000000120b */
[----:B------:R-:W-:Y:S02]  /*7730*/  SHF.R.U32.HI R10, RZ, R26, R11 ;  /* 0x0000001aff0a7219 */ /* 0x000fe4000001160b */
[----:B------:R-:W-:Y:S02]  /*7740*/  MOV R11, 0xffffffff ;  /* 0xffffffff000b7802 */ /* 0x000fe40000000f00 */
        /* <DEDUP_REMOVED lines=17> */
.L_x_142:
[----:B------:R-:W-:Y:S01]  /*7860*/  ISETP.NE.AND P0, PT, R2, 0x1, PT ;  /* 0x000000010200780c */ /* 0x000fe20003f05270 */
[----:B------:R-:W-:Y:S01]  /*7870*/  USHF.L.U32 UR4, UR38, UR4, URZ ;  /* 0x0000000426047299 */ /* 0x000fe2000800063f */
[----:B--2---:R-:W-:Y:S01]  /*7880*/  SHF.R.U64 R10, R10, R28, R11 ;  /* 0x0000001c0a0a7219 */ /* 0x004fe2000000120b */
[----:B------:R-:W-:Y:S01]  /*7890*/  VIADD R21, R27, 0xffffffff ;  /* 0xffffffff1b157836 */ /* 0x000fe20000000000 */
[----:B------:R-:W-:Y:S01]  /*78a0*/  LOP3.LUT R7, R25, R32, RZ, 0xc0, !PT ;  /* 0x0000002019077212 */ /* 0x000fe200078ec0ff */
[----:B------:R-:W-:Y:S01]  /*78b0*/  IMAD.MOV.U32 R13, RZ, RZ, R24 ;  /* 0x000000ffff0d7224 */ /* 0x000fe200078e0018 */
[----:B------:R-:W-:Y:S02]  /*78c0*/  IADD3 R11, -R10, RZ, RZ ;  /* 0x000000ff0a0b7210 */ /* 0x000fe40007ffe1ff */
[----:B------:R-:W-:Y:S01]  /*78d0*/  LOP3.LUT R21, R20, R21, RZ, 0xc0, !PT ;  /* 0x0000001514157212 */ /* 0x000fe200078ec0ff */
[----:B------:R-:W-:Y:S02]  /*78e0*/  IMAD R7, R10, UR4, R7 ;  /* 0x000000040a077c24 */ /* 0x000fe4000f8e0207 */
[----:B------:R-:W-:-:S02]  /*78f0*/  IMAD.MOV.U32 R10, RZ, RZ, 0x1 ;  /* 0x00000001ff0a7424 */ /* 0x000fc400078e00ff */
[----:B------:R-:W-:Y:S02]  /*7900*/  @P0 IMAD R8, R9, R23, R6 ;  /* 0x0000001709080224 */ /* 0x000fe400078e0206 */
[----:B---3--:R-:W-:Y:S02]  /*7910*/  IMAD R6, R11, R29, R26 ;  /* 0x0000001d0b067224 */ /* 0x008fe400078e021a */
[----:B----4-:R-:W-:Y:S02]  /*7920*/  IMAD R8, R7, R33, R8 ;  /* 0x0000002107087224 */ /* 0x010fe400078e0208 */
[----:B------:R-:W-:-:S05]  /*7930*/  IMAD R21, R6, R27, R21 ;  /* 0x0000001b06157224 */ /* 0x000fca00078e0215 */
[----:B------:R-:W-:Y:S02]  /*7940*/  SEL R20, R21, R8, !P0 ;  /* 0x0000000815147207 */ /* 0x000fe40004000000 */
[----:B------:R-:W-:-:S07]  /*7950*/  SEL R21, R8, R21, !P0 ;  /* 0x0000001508157207 */ /* 0x000fce0004000000 */
.L_x_140:
[----:B------:R-:W-:-:S08]  /*7960*/  NOP ;  /* 0x0000000000007918 */ /* 0x000fd00000000000 */
[----:B------:R-:W2:-:S00]  /*7970*/  USETMAXREG.DEALLOC.CTAPOOL 0x28 ;  /* 0x00000028000079c8 */ /* 0x000e8000080e0500 */
[----:B--2---:R-:W-:-:S13]  /*7980*/  ISETP.NE.AND P0, PT, R0, 0x1, PT ;  /* 0x000000010000780c */ /* 0x004fda0003f05270 */
[----:B------:R-:W-:Y:S05]  /*7990*/  @!P0 BRA `(.L_x_13) ;  /* 0x0000002400f88947 */ /* 0x000fea0003800000 */
[----:B------:R-:W-:Y:S05]  /*79a0*/  @!P4 BRA `(.L_x_143) ;  /* 0x000000180010c947 */ /* 0x000fea0003800000 */
[----:B------:R-:W-:-:S04]  /*79b0*/  PRMT R3, R3, 0x9910, RZ ;  /* 0x0000991003037816 */ /* 0x000fc800000000ff */
[----:B------:R-:W-:-:S04]  /*79c0*/  ISETP.NE.AND P0, PT, R3, RZ, PT ;  /* 0x000000ff0300720c */ /* 0x000fc80003f05270 */
[----:B------:R-:W-:-:S13]  /*79d0*/  ISETP.NE.OR P0, PT, R0, 0x2, !P0 ;  /* 0x000000020000780c */ /* 0x000fda0004705670 */
[----:B------:R-:W-:Y:S05]  /*79e0*/  @P0 BRA `(.L_x_13) ;  /* 0x0000002400e40947 */ /* 0x000fea0003800000 */
[----:B------:R-:W-:-:S13]  /*79f0*/  LOP3.LUT P1, RZ, R10, 0xff, RZ, 0xc0, !PT ;  /* 0x000000ff0aff7812 */ /* 0x000fda000782c0ff */
[----:B------:R-:W-:Y:S05]  /*7a00*/  @!P1 BRA `(.L_x_144) ;  /* 0x0000000000189947 */ /* 0x000fea0003800000 */
[----:B------:R-:W-:Y:S01]  /*7a10*/  UMOV UR4, 0x400 ;  /* 0x0000040000047882 */ /* 0x000fe20000000000 */
[----:B------:R-:W-:Y:S01]  /*7a20*/  MOV R0, RZ ;  /* 0x000000ff00007202 */ /* 0x000fe20000000f00 */
[----:B-1----:R-:W-:-:S03]  /*7a30*/  ULEA UR4, UR37, UR4, 0x18 ;  /* 0x0000000425047291 */ /* 0x002fc6000f8ec03f */
[----:B------:R-:W-:-:S06]  /*7a40*/  SHF.L.U32 R0, R0, 0x1f, RZ ;  /* 0x0000001f00007819 */ /* 0x000fcc00000006ff */
[----:B------:R-:W1:Y:S02]  /*7a50*/  SYNCS.PHASECHK.TRANS64.TRYWAIT P0, [UR4+0x88], R0 ;  /* 0x00008800ff0075a7 */ /* 0x000e640008000144 */
[----:B-1----:R-:W-:Y:S05]  /*7a60*/  @!P0 BRA `(.L_x_145) ;  /* 0x00000028009c8947 */ /* 0x002fea0003800000 */
.L_x_144:
[----:B------:R-:W-:Y:S01]  /*7a70*/  PRMT R8, RZ, 0x7610, R8 ;  /* 0x00007610ff087816 */ /* 0x000fe20000000008 */
[----:B------:R-:W-:Y:S06]  /*7a80*/  @P2 BRA `(.L_x_146) ;  /* 0x0000000000242947 */ /* 0x000fec0003800000 */
[----:B------:R-:W-:Y:S02]  /*7a90*/  ULDC.64 UR4, c[0x0][0x588] ;  /* 0x0001620000047ab9 */ /* 0x000fe40000000a00 */
[----:B------:R-:W-:-:S04]  /*7aa0*/  ISETP.NE.U32.AND P0, PT, RZ, UR4, PT ;  /* 0x00000004ff007c0c */ /* 0x000fc8000bf05070 */
[----:B------:R-:W-:-:S13]  /*7ab0*/  ISETP.NE.AND.EX P0, PT, RZ, UR5, PT, P0 ;  /* 0x00000005ff007c0c */ /* 0x000fda000bf05300 */
[----:B------:R-:W-:Y:S05]  /*7ac0*/  @!P0 BRA `(.L_x_147) ;  /* 0x00000000000c8947 */ /* 0x000fea0003800000 */
[----:B------:R2:W5:Y:S01]  /*7ad0*/  LDG.E R12, desc[UR42][R4.64] ;  /* 0x0000002a040c7981 */ /* 0x000562000c1e1900 */
[----:B------:R-:W-:Y:S01]  /*7ae0*/  IMAD.MOV.U32 R8, RZ, RZ, 0x1 ;  /* 0x00000001ff087424 */ /* 0x000fe200078e00ff */
[----:B------:R-:W-:Y:S06]  /*7af0*/  BRA `(.L_x_146) ;  /* 0x0000000000087947 */ /* 0x000fec0003800000 */
.L_x_147:
[----:B------:R-:W3:Y:S01]  /*7b00*/  LDC R12, c[0x0][0x580] ;  /* 0x00016000ff0c7b82 */ /* 0x000ee20000000800 */
[----:B------:R-:W-:-:S07]  /*7b10*/  IMAD.MOV.U32 R8, RZ, RZ, 0x1 ;  /* 0x00000001ff087424 */ /* 0x000fce00078e00ff */
.L_x_146:
[----:B------:R-:W-:Y:S05]  /*7b20*/  @!P1 BRA `(.L_x_148) ;  /* 0x0000001400389947 */ /* 0x000fea0003800000 */
[----:B-1----:R-:W1:Y:S01]  /*7b30*/  LDC R3, c[0x0][0x8a8] ;  /* 0x00022a00ff037b82 */ /* 0x002e620000000800 */
[----:B------:R-:W-:Y:S01]  /*7b40*/  MOV R0, 0xffffffff ;  /* 0xffffffff00007802 */ /* 0x000fe20000000f00 */
[----:B------:R-:W-:Y:S01]  /*7b50*/  ULDC UR4, c[0x0][0x900] ;  /* 0x0002400000047ab9 */ /* 0x000fe20000000800 */
[----:B------:R-:W-:Y:S01]  /*7b60*/  LOP3.LUT R9, R19, 0x2, RZ, 0xfc, !PT ;  /* 0x0000000213097812 */ /* 0x000fe200078efcff */
[----:B------:R-:W-:Y:S02]  /*7b70*/  USHF.L.U32 UR21, UR38, UR4, URZ ;  /* 0x0000000426157299 */ /* 0x000fe4000800063f */
[----:B------:R-:W-:Y:S01]  /*7b80*/  SHF.L.U32 R0, R0, UR4, RZ ;  /* 0x0000000400007c19 */ /* 0x000fe200080006ff */
[----:B------:R-:W-:Y:S01]  /*7b90*/  ULDC.64 UR22, c[0x0][0x198] ;  /* 0x0000660000167ab9 */ /* 0x000fe20000000a00 */
[----:B------:R-:W-:Y:S01]  /*7ba0*/  ULDC.64 UR4, c[0x0][0x588] ;  /* 0x0001620000047ab9 */ /* 0x000fe20000000a00 */
[----:B------:R-:W-:Y:S01]  /*7bb0*/  ULDC.64 UR6, c[0x0][0x8f8] ;  /* 0x00023e0000067ab9 */ /* 0x000fe20000000a00 */
[----:B------:R-:W-:Y:S01]  /*7bc0*/  LOP3.LUT R0, RZ, R0, RZ, 0x33, !PT ;  /* 0x00000000ff007212 */ /* 0x000fe200078e33ff */
[----:B------:R-:W-:Y:S01]  /*7bd0*/  ULDC.64 UR14, c[0x0][0x590] ;  /* 0x00016400000e7ab9 */ /* 0x000fe20000000a00 */
[----:B-1----:R-:W-:-:S07]  /*7be0*/  VIADD R3, R3, 0xffffffff ;  /* 0xffffffff03037836 */ /* 0x002fce0000000000 */
.L_x_204:
[----:B------:R-:W-:Y:S02]  /*7bf0*/  ISETP.NE.U32.AND P0, PT, RZ, UR14, PT ;  /* 0x0000000eff007c0c */ /* 0x000fe4000bf05070 */
[----:B------:R-:W-:Y:S02]  /*7c00*/  R2UR UR19, R21 ;  /* 0x00000000151372ca */ /* 0x000fe400000e0000 */
[----:B------:R-:W-:Y:S02]  /*7c10*/  R2UR UR18, R20 ;  /* 0x00000000141272ca */ /* 0x000fe400000e0000 */
[----:B------:R-:W-:-:S09]  /*7c20*/  ISETP.NE.AND.EX P0, PT, RZ, UR15, PT, P0 ;  /* 0x0000000fff007c0c */ /* 0x000fd2000bf05300 */
[----:B------:R-:W-:Y:S02]  /*7c30*/  USHF.L.U32 UR19, UR19, 0x8, URZ ;  /* 0x0000000813137899 */ /* 0x000fe4000800063f */
[----:B------:R-:W-:Y:S02]  /*7c40*/  USHF.L.U32 UR18, UR18, 0x7, URZ ;  /* 0x0000000712127899 */ /* 0x000fe4000800063f */
[----:B---34-:R-:W-:Y:S10]  /*7c50*/  @!P0 BRA `(.L_x_149) ;  /* 0x00000000002c8947 */ /* 0x018ff40003800000 */
[----:B------:R-:W-:-:S04]  /*7c60*/  ISETP.NE.U32.AND P1, PT, RZ, UR4, PT ;  /* 0x00000004ff007c0c */ /* 0x000fc8000bf25070 */
[----:B------:R-:W-:-:S13]  /*7c70*/  ISETP.NE.AND.EX P1, PT, RZ, UR5, PT, P1 ;  /* 0x00000005ff007c0c */ /* 0x000fda000bf25310 */
[----:B------:R-:W-:Y:S05]  /*7c80*/  @!P1 BRA `(.L_x_150) ;  /* 0x0000000000189947 */ /* 0x000fea0003800000 */
[----:B--2---:R-:W1:Y:S01]  /*7c90*/  LDC.64 R4, c[0x0][0x588] ;  /* 0x00016200ff047b82 */ /* 0x004e620000000a00 */
[----:B------:R-:W-:-:S04]  /*7ca0*/  IMAD R7, R13, UR14, RZ ;  /* 0x0000000e0d077c24 */ /* 0x000fc8000f8e02ff */
[----:B-1----:R-:W-:-:S05]  /*7cb0*/  IMAD.WIDE R4, R7, 0x4, R4 ;  /* 0x0000000407047825 */ /* 0x002fca00078e0204 */
[----:B---3-5:R1:W5:Y:S01]  /*7cc0*/  LDG.E R12, desc[UR42][R4.64] ;  /* 0x0000002a040c7981 */ /* 0x028362000c1e1900 */
[----:B------:R-:W-:Y:S01]  /*7cd0*/  IMAD.MOV.U32 R8, RZ, RZ, 0x1 ;  /* 0x00000001ff087424 */ /* 0x000fe200078e00ff */
[----:B------:R-:W-:Y:S06]  /*7ce0*/  BRA `(.L_x_149) ;  /* 0x0000000000087947 */ /* 0x000fec0003800000 */
.L_x_150:
[----:B---3-5:R-:W4:Y:S01]  /*7cf0*/  LDC R12, c[0x0][0x580] ;  /* 0x00016000ff0c7b82 */ /* 0x028f220000000800 */
[----:B------:R-:W-:-:S07]  /*7d00*/  MOV R8, 0x1 ;  /* 0x0000000100087802 */ /* 0x000fce0000000f00 */
.L_x_149:
[----:B------:R-:W-:Y:S05]  /*7d10*/  @!P0 BRA `(.L_x_151) ;  /* 0x00000000001c8947 */ /* 0x000fea0003800000 */
[----:B------:R-:W-:-:S13]  /*7d20*/  LOP3.LUT P2, RZ, R8, 0xff, RZ, 0xc0, !PT ;  /* 0x000000ff08ff7812 */ /* 0x000fda000784c0ff */
[----:B-12---:R-:W1:Y:S02]  /*7d30*/  @!P2 LDC.64 R4, c[0x0][0x588] ;  /* 0x00016200ff04ab82 */ /* 0x006e640000000a00 */
[----:B-1----:R-:W-:-:S04]  /*7d40*/  @!P2 ISETP.NE.U32.AND P0, PT, R4, RZ, PT ;  /* 0x000000ff0400a20c */ /* 0x002fc80003f05070 */
[----:B------:R-:W-:Y:S02]  /*7d50*/  @!P2 ISETP.NE.AND.EX P1, PT, R5, RZ, PT, P0 ;  /* 0x000000ff0500a20c */ /* 0x000fe40003f25300 */
[----:B---345:R-:W-:Y:S02]  /*7d60*/  @P2 FSETP.EQ.AND P0, PT, R12, RZ, PT ;  /* 0x000000ff0c00220b */ /* 0x038fe40003f02000 */
[----:B------:R-:W-:Y:S01]  /*7d70*/  @!P2 PLOP3.LUT P0, PT, P1, PT, PT, 0x8, 0x0 ;  /* 0x000000000000a81c */ /* 0x000fe20000f0e170 */
[----:B------:R-:W-:-:S12]  /*7d80*/  BRA `(.L_x_152) ;  /* 0x0000000000047947 */ /* 0x000fd80003800000 */
.L_x_151:
[----:B---345:R-:W-:-:S13]  /*7d90*/  FSETP.EQ.AND P0, PT, R12, RZ, PT ;  /* 0x000000ff0c00720b */ /* 0x038fda0003f02000 */
.L_x_152:
[----:B------:R-:W-:Y:S02]  /*7da0*/  ISETP.NE.AND P2, PT, R9, 0x3, PT ;  /* 0x000000030900780c */ /* 0x000fe40003f45270 */
[----:B------:R-:W-:-:S04]  /*7db0*/  ELECT P1, URZ, PT ;  /* 0x00000000003f782f */ /* 0x000fc80003820000 */
[----:B------:R-:W-:-:S07]  /*7dc0*/  PLOP3.LUT P0, PT, P1, P0, PT, 0x20, 0x0 ;  /* 0x000000000000781c */ /* 0x000fce0000f00470 */
[----:B------:R-:W-:Y:S06]  /*7dd0*/  @!P2 BRA `(.L_x_153) ;  /* 0x000000000004a947 */ /* 0x000fec0003800000 */
[----:B------:R-:W-:Y:S01]  /*7de0*/  BPT.TRAP 0x1 ;  /* 0x000000040000795c */ /* 0x000fe20000300000 */
.L_x_153:
[----:B------:R-:W3:Y:S01]  /*7df0*/  S2UR UR37, SR_CgaCtaId ;  /* 0x00000000002579c3 */ /* 0x000ee20000008800 */
[----:B------:R-:W-:Y:S01]  /*7e00*/  UMOV UR13, 0x400 ;  /* 0x00000400000d7882 */ /* 0x000fe20000000000 */
[----:B-12---:R-:W-:-:S05]  /*7e10*/  IMAD.MOV.U32 R4, RZ, RZ, 0x1 ;  /* 0x00000001ff047424 */ /* 0x006fca00078e00ff */
[----:B------:R-:W-:Y:S01]  /*7e20*/  SHF.L.U32 R4, R4, 0x1f, RZ ;  /* 0x0000001f04047819 */ /* 0x000fe200000006ff */
[----:B---3--:R-:W-:-:S09]  /*7e30*/  ULEA UR13, UR37, UR13, 0x18 ;  /* 0x0000000d250d7291 */ /* 0x008fd2000f8ec03f */
[----:B------:R-:W1:Y:S02]  /*7e40*/  SYNCS.PHASECHK.TRANS64.TRYWAIT P1, [UR13+0x60], R4 ;  /* 0x00006004ff0075a7 */ /* 0x000e64000802014d */
[----:B-1----:R-:W-:Y:S05]  /*7e50*/  @!P1 BRA `(.L_x_154) ;  /* 0x0000002400b89947 */ /* 0x002fea0003800000 */
.L_x_239:
[----:B------:R-:W-:Y:S04]  /*7e60*/  BSSY B0, `(.L_x_155) ;  /* 0x000000e000007945 */ /* 0x000fe80003800000 */
[----:B------:R-:W-:Y:S05]  /*7e70*/  @!P0 BRA `(.L_x_156) ;  /* 0x0000000000308947 */ /* 0x000fea0003800000 */
[----:B------:R-:W-:Y:S01]  /*7e80*/  R2UR UR20, R13 ;  /* 0x000000000d1472ca */ /* 0x000fe200000e0000 */
[----:B------:R-:W-:Y:S02]  /*7e90*/  UIADD3 UR8, UP0, UR22, 0x3f0, URZ ;  /* 0x000003f016087890 */ /* 0x000fe4000ff1e03f */
[----:B------:R-:W-:Y:S02]  /*7ea0*/  UIADD3 UR16, UR13, 0x200, URZ ;  /* 0x000002000d107890 */ /* 0x000fe4000fffe03f */
[----:B------:R-:W-:Y:S02]  /*7eb0*/  UIADD3 UR17, UR13, 0x40, URZ ;  /* 0x000000400d117890 */ /* 0x000fe4000fffe03f */
[----:B------:R-:W-:Y:S01]  /*7ec0*/  UIADD3.X UR9, URZ, UR23, URZ, UP0, !UPT ;  /* 0x000000173f097290 */ /* 0x000fe200087fe43f */
[----:B------:R-:W-:Y:S01]  /*7ed0*/  UMOV UR10, 0x0 ;  /* 0x00000000000a7882 */ /* 0x000fe20000000000 */
[----:B------:R-:W-:-:S07]  /*7ee0*/  UMOV UR11, 0x10000000 ;  /* 0x10000000000b7882 */ /* 0x000fce0000000000 */
[----:B------:R2:W-:Y:S02]  /*7ef0*/  UTMALDG.3D [UR16], [UR8], desc[UR10] ;  /* 0x00000a10080075b4 */ /* 0x0005e40008011000 */
[----:B--2---:R-:W-:Y:S05]  /*7f00*/  @!P2 BRA `(.L_x_157) ;  /* 0x000000000004a947 */ /* 0x004fea0003800000 */
[----:B------:R-:W-:Y:S01]  /*7f10*/  BPT.TRAP 0x1 ;  /* 0x000000040000795c */ /* 0x000fe20000300000 */
.L_x_157:
[----:B-1----:R-:W1:Y:S02]  /*7f20*/  LDC R5, c[0x0][0x800] ;  /* 0x00020000ff057b82 */ /* 0x002e640000000800 */
[----:B-1----:R2:W-:Y:S02]  /*7f30*/  SYNCS.ARRIVE.TRANS64.RED.A0TR RZ, [UR13+0x40], R5 ;  /* 0x00004005ffff79a7 */ /* 0x0025e4000830040d */
.L_x_156:
[----:B------:R-:W-:Y:S05]  /*7f40*/  BSYNC B0 ;  /* 0x0000000000007941 */ /* 0x000fea0003800000 */
.L_x_155:
[----:B------:R-:W-:Y:S05]  /*7f50*/  @!P2 BRA `(.L_x_158) ;  /* 0x000000000004a947 */ /* 0x000fea0003800000 */
[----:B------:R-:W-:Y:S01]  /*7f60*/  BPT.TRAP 0x1 ;  /* 0x000000040000795c */ /* 0x000fe20000300000 */
.L_x_158:
[----:B------:R-:W-:-:S04]  /*7f70*/  UIADD3 UR33, UR13, 0x40, URZ ;  /* 0x000000400d217890 */ /* 0x000fc8000fffe03f */
[----:B------:R-:W-:-:S09]  /*7f80*/  UPRMT UR16, UR37, 0x654, UR33 ;  /* 0x0000065425107896 */ /* 0x000fd20008000021 */
[----:B------:R-:W-:Y:S01]  /*7f90*/  SYNCS.ARRIVE.TRANS64.RED.A1T0 RZ, [UR16], RZ ;  /* 0x000000ffffff79a7 */ /* 0x000fe20008100410 */
[----:B------:R-:W-:Y:S05]  /*7fa0*/  @!P2 BRA `(.L_x_159) ;  /* 0x000000000004a947 */ /* 0x000fea0003800000 */
[----:B------:R-:W-:Y:S01]  /*7fb0*/  BPT.TRAP 0x1 ;  /* 0x000000040000795c */ /* 0x000fe20000300000 */
.L_x_159:
[----:B------:R-:W3:Y:S02]  /*7fc0*/  SYNCS.PHASECHK.TRANS64.TRYWAIT P1, [UR13+0x68], R4 ;  /* 0x00006804ff0075a7 */ /* 0x000ee4000802014d */
[----:B---3--:R-:W-:Y:S05]  /*7fd0*/  @!P1 BRA `(.L_x_160) ;  /* 0x0000002400709947 */ /* 0x008fea0003800000 */
.L_x_240:
[----:B------:R-:W-:Y:S04]  /*7fe0*/  BSSY B0, `(.L_x_161) ;  /* 0x0000010000007945 */ /* 0x000fe80003800000 */
[----:B------:R-:W-:Y:S05]  /*7ff0*/  @!P0 BRA `(.L_x_162) ;  /* 0x0000000000388947 */ /* 0x000fea0003800000 */
[----:B------:R-:W-:Y:S01]  /*8000*/  UIADD3 UR24, UP0, UR22, 0x3f0, URZ ;  /* 0x000003f016187890 */ /* 0x000fe2000ff1e03f */
[----:B------:R-:W-:Y:S01]  /*8010*/  R2UR UR12, R13 ;  /* 0x000000000d0c72ca */ /* 0x000fe200000e0000 */
[----:B------:R-:W-:Y:S02]  /*8020*/  UIADD3 UR11, UR19, 0x80, URZ ;  /* 0x00000080130b7890 */ /* 0x000fe4000fffe03f */
[----:B------:R-:W-:Y:S02]  /*8030*/  UIADD3 UR8, UR13, 0x2200, URZ ;  /* 0x000022000d087890 */ /* 0x000fe4000fffe03f */
[----:B------:R-:W-:Y:S02]  /*8040*/  UIADD3 UR9, UR13, 0x48, URZ ;  /* 0x000000480d097890 */ /* 0x000fe4000fffe03f */
[----:B------:R-:W-:Y:S01]  /*8050*/  UIADD3.X UR25, URZ, UR23, URZ, UP0, !UPT ;  /* 0x000000173f197290 */ /* 0x000fe200087fe43f */
[----:B------:R-:W-:Y:S01]  /*8060*/  UMOV UR26, 0x0 ;  /* 0x00000000001a7882 */ /* 0x000fe20000000000 */
[----:B------:R-:W-:Y:S01]  /*8070*/  UMOV UR27, 0x10000000 ;  /* 0x10000000001b7882 */ /* 0x000fe20000000000 */
[----:B------:R-:W-:-:S06]  /*8080*/  UMOV UR10, UR18 ;  /* 0x00000012000a7c82 */ /* 0x000fcc0008000000 */
[----:B------:R3:W-:Y:S02]  /*8090*/  UTMALDG.3D [UR8], [UR24], desc[UR26] ;  /* 0x00001a08180075b4 */ /* 0x0007e40008011000 */
[----:B---3--:R-:W-:Y:S05]  /*80a0*/  @!P2 BRA `(.L_x_163) ;  /* 0x000000000004a947 */ /* 0x008fea0003800000 */
[----:B------:R-:W-:Y:S01]  /*80b0*/  BPT.TRAP 0x1 ;  /* 0x000000040000795c */ /* 0x000fe20000300000 */
.L_x_163:
[----:B-12---:R-:W1:Y:S02]  /*80c0*/  LDC R5, c[0x0][0x800] ;  /* 0x00020000ff057b82 */ /* 0x006e640000000800 */
[----:B-1----:R3:W-:Y:S02]  /*80d0*/  SYNCS.ARRIVE.TRANS64.RED.A0TR RZ, [UR13+0x48], R5 ;  /* 0x00004805ffff79a7 */ /* 0x0027e4000830040d */
.L_x_162:
[----:B------:R-:W-:Y:S05]  /*80e0*/  BSYNC B0 ;  /* 0x0000000000007941 */ /* 0x000fea0003800000 */
.L_x_161:
[----:B------:R-:W-:Y:S05]  /*80f0*/  @!P2 BRA `(.L_x_164) ;  /* 0x000000000004a947 */ /* 0x000fea0003800000 */
[----:B------:R-:W-:Y:S01]  /*8100*/  BPT.TRAP 0x1 ;  /* 0x000000040000795c */ /* 0x000fe20000300000 */
.L_x_164:
[----:B------:R-:W-:Y:S02]  /*8110*/  UIADD3 UR25, UR13, 0x48, URZ ;  /* 0x000000480d197890 */ /* 0x000fe4000fffe03f */
[----:B------:R-:W-:Y:S02]  /*8120*/  UIADD3 UR10, UR18, 0x20, URZ ;  /* 0x00000020120a7890 */ /* 0x000fe4000fffe03f */
[----:B------:R-:W-:-:S09]  /*8130*/  UPRMT UR20, UR37, 0x654, UR25 ;  /* 0x0000065425147896 */ /* 0x000fd20008000019 */
[----:B------:R-:W-:Y:S01]  /*8140*/  SYNCS.ARRIVE.TRANS64.RED.A1T0 RZ, [UR20], RZ ;  /* 0x000000ffffff79a7 */ /* 0x000fe20008100414 */
[----:B------:R-:W-:Y:S05]  /*8150*/  @!P2 BRA `(.L_x_165) ;  /* 0x000000000004a947 */ /* 0x000fea0003800000 */
[----:B------:R-:W-:Y:S01]  /*8160*/  BPT.TRAP 0x1 ;  /* 0x000000040000795c */ /* 0x000fe20000300000 */
.L_x_165:
[----:B------:R-:W4:Y:S02]  /*8170*/  SYNCS.PHASECHK.TRANS64.TRYWAIT P1, [UR13+0x70], R4 ;  /* 0x00007004ff0075a7 */ /* 0x000f24000802014d */
[----:B----4-:R-:W-:Y:S05]  /*8180*/  @!P1 BRA `(.L_x_166) ;  /* 0x00000024001c9947 */ /* 0x010fea0003800000 */
.L_x_241:
        /* <DEDUP_REMOVED lines=8> */
[----:B------:R-:W-:Y:S01]  /*8210*/  UMOV UR29, 0x10000000 ;  /* 0x10000000001d7882 */ /* 0x000fe20000000000 */
[----:B------:R-:W-:-:S06]  /*8220*/  UMOV UR11, UR19 ;  /* 0x00000013000b7c82 */ /* 0x000fcc0008000000 */
[----:B------:R4:W-:Y:S02]  /*8230*/  UTMALDG.3D [UR8], [UR26], desc[UR28] ;  /* 0x00001c081a0075b4 */ /* 0x0009e40008011000 */
[----:B----4-:R-:W-:Y:S05]  /*8240*/  @!P2 BRA `(.L_x_169) ;  /* 0x000000000004a947 */ /* 0x010fea0003800000 */
[----:B------:R-:W-:Y:S01]  /*8250*/  BPT.TRAP 0x1 ;  /* 0x000000040000795c */ /* 0x000fe20000300000 */
.L_x_169:
[----:B-123--:R-:W1:Y:S02]  /*8260*/  LDC R5, c[0x0][0x800] ;  /* 0x00020000ff057b82 */ /* 0x00ee640000000800 */
[----:B-1----:R4:W-:Y:S02]  /*8270*/  SYNCS.ARRIVE.TRANS64.RED.A0TR RZ, [UR13+0x50], R5 ;  /* 0x00005005ffff79a7 */ /* 0x0029e4000830040d */
.L_x_168:
[----:B------:R-:W-:Y:S05]  /*8280*/  BSYNC B0 ;  /* 0x0000000000007941 */ /* 0x000fea0003800000 */
.L_x_167:
[----:B------:R-:W-:Y:S05]  /*8290*/  @!P2 BRA `(.L_x_170) ;  /* 0x000000000004a947 */ /* 0x000fea0003800000 */
[----:B------:R-:W-:Y:S01]  /*82a0*/  BPT.TRAP 0x1 ;  /* 0x000000040000795c */ /* 0x000fe20000300000 */
.L_x_170:
[----:B------:R-:W-:-:S04]  /*82b0*/  UIADD3 UR17, UR13, 0x50, URZ ;  /* 0x000000500d117890 */ /* 0x000fc8000fffe03f */
[----:B------:R-:W-:-:S09]  /*82c0*/  UPRMT UR29, UR37, 0x654, UR17 ;  /* 0x00000654251d7896 */ /* 0x000fd20008000011 */
[----:B------:R-:W-:Y:S01]  /*82d0*/  SYNCS.ARRIVE.TRANS64.RED.A1T0 RZ, [UR29], RZ ;  /* 0x000000ffffff79a7 */ /* 0x000fe2000810041d */
[----:B------:R-:W-:Y:S05]  /*82e0*/  @!P2 BRA `(.L_x_171) ;  /* 0x000000000004a947 */ /* 0x000fea0003800000 */
[----:B------:R-:W-:Y:S01]  /*82f0*/  BPT.TRAP 0x1 ;  /* 0x000000040000795c */ /* 0x000fe20000300000 */
.L_x_171:
[----:B------:R-:W5:Y:S02]  /*8300*/  SYNCS.PHASECHK.TRANS64.TRYWAIT P1, [UR13+0x78], R4 ;  /* 0x00007804ff0075a7 */ /* 0x000f64000802014d */
[----:B-----5:R-:W-:Y:S05]  /*8310*/  @!P1 BRA `(.L_x_172) ;  /* 0x0000002000d09947 */ /* 0x020fea0003800000 */
.L_x_242:
        /* <DEDUP_REMOVED lines=9> */
[----:B------:R-:W-:-:S07]  /*83b0*/  UMOV UR31, 0x10000000 ;  /* 0x10000000001f7882 */ /* 0x000fce0000000000 */
[----:B------:R1:W-:Y:S02]  /*83c0*/  UTMALDG.3D [UR8], [UR26], desc[UR30] ;  /* 0x00001e081a0075b4 */ /* 0x0003e40008011000 */
[----:B-1----:R-:W-:Y:S05]  /*83d0*/  @!P2 BRA `(.L_x_175) ;  /* 0x000000000004a947 */ /* 0x002fea0003800000 */
[----:B------:R-:W-:Y:S01]  /*83e0*/  BPT.TRAP 0x1 ;  /* 0x000000040000795c */ /* 0x000fe20000300000 */
.L_x_175:
[----:B------:R-:W1:Y:S02]  /*83f0*/  LDC R4, c[0x0][0x800] ;  /* 0x00020000ff047b82 */ /* 0x000e640000000800 */
[----:B-1----:R1:W-:Y:S02]  /*8400*/  SYNCS.ARRIVE.TRANS64.RED.A0TR RZ, [UR13+0x58], R4 ;  /* 0x00005804ffff79a7 */ /* 0x0023e4000830040d */
.L_x_174:
[----:B------:R-:W-:Y:S05]  /*8410*/  BSYNC B0 ;  /* 0x0000000000007941 */ /* 0x000fea0003800000 */
.L_x_173:
[----:B------:R-:W-:Y:S05]  /*8420*/  @!P2 BRA `(.L_x_176) ;  /* 0x000000000004a947 */ /* 0x000fea0003800000 */
[----:B------:R-:W-:Y:S01]  /*8430*/  BPT.TRAP 0x1 ;  /* 0x000000040000795c */ /* 0x000fe20000300000 */
.L_x_176:
[----:B------:R-:W-:Y:S02]  /*8440*/  UIADD3 UR9, UR13, 0x58, URZ ;  /* 0x000000580d097890 */ /* 0x000fe4000fffe03f */
[----:B------:R-:W-:Y:S02]  /*8450*/  UIADD3 UR34, UR18, 0x40, URZ ;  /* 0x0000004012227890 */ /* 0x000fe4000fffe03f */
[----:B------:R-:W-:-:S09]  /*8460*/  UPRMT UR30, UR37, 0x654, UR9 ;  /* 0x00000654251e7896 */ /* 0x000fd20008000009 */
[----:B------:R-:W-:Y:S01]  /*8470*/  SYNCS.ARRIVE.TRANS64.RED.A1T0 RZ, [UR30], RZ ;  /* 0x000000ffffff79a7 */ /* 0x000fe2000810041e */
[----:B------:R-:W-:Y:S05]  /*8480*/  @!P2 BRA `(.L_x_177) ;  /* 0x000000000004a947 */ /* 0x000fea0003800000 */
[----:B------:R-:W-:Y:S01]  /*8490*/  BPT.TRAP 0x1 ;  /* 0x000000040000795c */ /* 0x000fe20000300000 */
.L_x_177:
[----:B-1----:R-:W-:-:S04]  /*84a0*/  SHF.L.U32 R4, RZ, 0x1f, RZ ;  /* 0x0000001fff047819 */ /* 0x002fc800000006ff */
[----:B------:R-:W1:Y:S02]  /*84b0*/  SYNCS.PHASECHK.TRANS64.TRYWAIT P1, [UR13+0x60], R4 ;  /* 0x00006004ff0075a7 */ /* 0x000e64000802014d */
[----:B-1----:R-:W-:Y:S05]  /*84c0*/  @!P1 BRA `(.L_x_178) ;  /* 0x00000020007c9947 */ /* 0x002fea0003800000 */
.L_x_243:
[----:B------:R-:W-:Y:S04]  /*84d0*/  BSSY B0, `(.L_x_179) ;  /* 0x000000e000007945 */ /* 0x000fe80003800000 */
[----:B------:R-:W-:Y:S05]  /*84e0*/  @!P0 BRA `(.L_x_180) ;  /* 0x0000000000308947 */ /* 0x000fea0003800000 */
[----:B------:R-:W-:Y:S01]  /*84f0*/  R2UR UR36, R13 ;  /* 0x000000000d2472ca */ /* 0x000fe200000e0000 */
[----:B------:R-:W-:Y:S02]  /*8500*/  UIADD3 UR10, UP0, UR22, 0x3f0, URZ ;  /* 0x000003f0160a7890 */ /* 0x000fe4000ff1e03f */
[----:B------:R-:W-:Y:S02]  /*8510*/  UIADD3 UR32, UR13, 0x200, URZ ;  /* 0x000002000d207890 */ /* 0x000fe4000fffe03f */
[----:B------:R-:W-:Y:S01]  /*8520*/  UIADD3.X UR11, URZ, UR23, URZ, UP0, !UPT ;  /* 0x000000173f0b7290 */ /* 0x000fe200087fe43f */
[----:B------:R-:W-:Y:S01]  /*8530*/  UMOV UR26, 0x0 ;  /* 0x00000000001a7882 */ /* 0x000fe20000000000 */
[----:B------:R-:W-:Y:S01]  /*8540*/  UMOV UR27, 0x10000000 ;  /* 0x10000000001b7882 */ /* 0x000fe20000000000 */
[----:B------:R-:W-:-:S06]  /*8550*/  UMOV UR35, UR19 ;  /* 0x0000001300237c82 */ /* 0x000fcc0008000000 */
[----:B------:R1:W-:Y:S02]  /*8560*/  UTMALDG.3D [UR32], [UR10], desc[UR26] ;  /* 0x00001a200a0075b4 */ /* 0x0003e40008011000 */
[----:B-1----:R-:W-:Y:S05]  /*8570*/  @!P2 BRA `(.L_x_181) ;  /* 0x000000000004a947 */ /* 0x002fea0003800000 */
[----:B------:R-:W-:Y:S01]  /*8580*/  BPT.TRAP 0x1 ;  /* 0x000000040000795c */ /* 0x000fe20000300000 */
.L_x_181:
[----:B--234-:R-:W1:Y:S02]  /*8590*/  LDC R5, c[0x0][0x800] ;  /* 0x00020000ff057b82 */ /* 0x01ce640000000800 */
[----:B-1----:R1:W-:Y:S02]  /*85a0*/  SYNCS.ARRIVE.TRANS64.RED.A0TR RZ, [UR13+0x40], R5 ;  /* 0x00004005ffff79a7 */ /* 0x0023e4000830040d */
.L_x_180:
[----:B------:R-:W-:Y:S05]  /*85b0*/  BSYNC B0 ;  /* 0x0000000000007941 */ /* 0x000fea0003800000 */
.L_x_179:
[----:B------:R-:W-:Y:S05]  /*85c0*/  @!P2 BRA `(.L_x_182) ;  /* 0x000000000004a947 */ /* 0x000fea0003800000 */
[----:B------:R-:W-:Y:S01]  /*85d0*/  BPT.TRAP 0x1 ;  /* 0x000000040000795c */ /* 0x000fe20000300000 */
.L_x_182:
[----:B------:R-:W-:Y:S01]  /*85e0*/  SYNCS.ARRIVE.TRANS64.RED.A1T0 RZ, [UR16], RZ ;  /* 0x000000ffffff79a7 */ /* 0x000fe20008100410 */
[----:B------:R-:W-:Y:S05]  /*85f0*/  @!P2 BRA `(.L_x_183) ;  /* 0x000000000004a947 */ /* 0x000fea0003800000 */
[----:B------:R-:W-:Y:S01]  /*8600*/  BPT.TRAP 0x1 ;  /* 0x000000040000795c */ /* 0x000fe20000300000 */
.L_x_183:
[----:B------:R-:W5:Y:S02]  /*8610*/  SYNCS.PHASECHK.TRANS64.TRYWAIT P1, [UR13+0x68], R4 ;  /* 0x00006804ff0075a7 */ /* 0x000f64000802014d */
[----:B-----5:R-:W-:Y:S05]  /*8620*/  @!P1 BRA `(.L_x_184) ;  /* 0x00000020003c9947 */ /* 0x020fea0003800000 */
.L_x_244:
        /* <DEDUP_REMOVED lines=13> */
.L_x_187:
[----:B--234-:R-:W1:Y:S02]  /*8700*/  LDC R5, c[0x0][0x800] ;  /* 0x00020000ff057b82 */ /* 0x01ce640000000800 */
[----:B-1----:R1:W-:Y:S02]  /*8710*/  SYNCS.ARRIVE.TRANS64.RED.A0TR RZ, [UR13+0x48], R5 ;  /* 0x00004805ffff79a7 */ /* 0x0023e4000830040d */
.L_x_186:
[----:B------:R-:W-:Y:S05]  /*8720*/  BSYNC B0 ;  /* 0x0000000000007941 */ /* 0x000fea0003800000 */
.L_x_185:
[----:B------:R-:W-:Y:S05]  /*8730*/  @!P2 BRA `(.L_x_188) ;  /* 0x000000000004a947 */ /* 0x000fea0003800000 */
[----:B------:R-:W-:Y:S01]  /*8740*/  BPT.TRAP 0x1 ;  /* 0x000000040000795c */ /* 0x000fe20000300000 */
.L_x_188:
[----:B------:R-:W-:Y:S01]  /*8750*/  SYNCS.ARRIVE.TRANS64.RED.A1T0 RZ, [UR20], RZ ;  /* 0x000000ffffff79a7 */ /* 0x000fe20008100414 */
[----:B------:R-:W-:Y:S01]  /*8760*/  UIADD3 UR18, UR18, 0x60, URZ ;  /* 0x0000006012127890 */ /* 0x000fe2000fffe03f */
[----:B------:R-:W-:Y:S11]  /*8770*/  @!P2 BRA `(.L_x_189) ;  /* 0x000000000004a947 */ /* 0x000ff60003800000 */
[----:B------:R-:W-:Y:S01]  /*8780*/  BPT.TRAP 0x1 ;  /* 0x000000040000795c */ /* 0x000fe20000300000 */
.L_x_189:
[----:B------:R-:W5:Y:S02]  /*8790*/  SYNCS.PHASECHK.TRANS64.TRYWAIT P1, [UR13+0x70], R4 ;  /* 0x00007004ff0075a7 */ /* 0x000f64000802014d */
[----:B-----5:R-:W-:Y:S05]  /*87a0*/  @!P1 BRA `(.L_x_190) ;  /* 0x0000001c00f49947 */ /* 0x020fea0003800000 */
.L_x_245:
[----:B------:R-:W-:Y:S04]  /*87b0*/  BSSY B0, `(.L_x_191) ;  /* 0x000000d000007945 */ /* 0x000fe80003800000 */
[----:B------:R-:W-:Y:S05]  /*87c0*/  @!P0 BRA `(.L_x_192) ;  /* 0x00000000002c8947 */ /* 0x000fea0003800000 */
[----:B------:R-:W-:Y:S01]  /*87d0*/  R2UR UR20, R13 ;  /* 0x000000000d1472ca */ /* 0x000fe200000e0000 */
[----:B------:R-:W-:Y:S02]  /*87e0*/  UIADD3 UR10, UP0, UR22, 0x3f0, URZ ;  /* 0x000003f0160a7890 */ /* 0x000fe4000ff1e03f */
[----:B------:R-:W-:Y:S02]  /*87f0*/  UIADD3 UR16, UR13, 0x4200, URZ ;  /* 0x000042000d107890 */ /* 0x000fe4000fffe03f */
[----:B------:R-:W-:Y:S01]  /*8800*/  UIADD3.X UR11, URZ, UR23, URZ, UP0, !UPT ;  /* 0x000000173f0b7290 */ /* 0x000fe200087fe43f */
[----:B------:R-:W-:Y:S01]  /*8810*/  UMOV UR24, 0x0 ;  /* 0x0000000000187882 */ /* 0x000fe20000000000 */
[----:B------:R-:W-:-:S07]  /*8820*/  UMOV UR25, 0x10000000 ;  /* 0x1000000000197882 */ /* 0x000fce0000000000 */
[----:B------:R1:W-:Y:S02]  /*8830*/  UTMALDG.3D [UR16], [UR10], desc[UR24] ;  /* 0x000018100a0075b4 */ /* 0x0003e40008011000 */
[----:B-1----:R-:W-:Y:S05]  /*8840*/  @!P2 BRA `(.L_x_193) ;  /* 0x000000000004a947 */ /* 0x002fea0003800000 */
[----:B------:R-:W-:Y:S01]  /*8850*/  BPT.TRAP 0x1 ;  /* 0x000000040000795c */ /* 0x000fe20000300000 */
.L_x_193:
[----:B--234-:R-:W1:Y:S02]  /*8860*/  LDC R5, c[0x0][0x800] ;  /* 0x00020000ff057b82 */ /* 0x01ce640000000800 */
[----:B-1----:R1:W-:Y:S02]  /*8870*/  SYNCS.ARRIVE.TRANS64.RED.A0TR RZ, [UR13+0x50], R5 ;  /* 0x00005005ffff79a7 */ /* 0x0023e4000830040d */
.L_x_192:
[----:B------:R-:W-:Y:S05]  /*8880*/  BSYNC B0 ;  /* 0x0000000000007941 */ /* 0x000fea0003800000 */
.L_x_191:
[----:B------:R-:W-:Y:S05]  /*8890*/  @!P2 BRA `(.L_x_194) ;  /* 0x000000000004a947 */ /* 0x000fea0003800000 */
[----:B------:R-:W-:Y:S01]  /*88a0*/  BPT.TRAP 0x1 ;  /* 0x000000040000795c */ /* 0x000fe20000300000 */
.L_x_194:
[----:B------:R-:W-:Y:S01]  /*88b0*/  SYNCS.ARRIVE.TRANS64.RED.A1T0 RZ, [UR29], RZ ;  /* 0x000000ffffff79a7 */ /* 0x000fe2000810041d */
[----:B------:R-:W-:Y:S05]  /*88c0*/  @!P2 BRA `(.L_x_195) ;  /* 0x000000000004a947 */ /* 0x000fea0003800000 */
[----:B------:R-:W-:Y:S01]  /*88d0*/  BPT.TRAP 0x1 ;  /* 0x000000040000795c */ /* 0x000fe20000300000 */
.L_x_195:
[----:B------:R-:W5:Y:S02]  /*88e0*/  SYNCS.PHASECHK.TRANS64.TRYWAIT P1, [UR13+0x78], R4 ;  /* 0x00007804ff0075a7 */ /* 0x000f64000802014d */
[----:B-----5:R-:W-:Y:S05]  /*88f0*/  @!P1 BRA `(.L_x_196) ;  /* 0x0000001c00b89947 */ /* 0x020fea0003800000 */
.L_x_246:
        /* <DEDUP_REMOVED lines=13> */
.L_x_199:
[----:B------:R-:W1:Y:S02]  /*89d0*/  LDC R4, c[0x0][0x800] ;  /* 0x00020000ff047b82 */ /* 0x000e640000000800 */
[----:B-1----:R1:W-:Y:S02]  /*89e0*/  SYNCS.ARRIVE.TRANS64.RED.A0TR RZ, [UR13+0x58], R4 ;  /* 0x00005804ffff79a7 */ /* 0x0023e4000830040d */
.L_x_198:
[----:B------:R-:W-:Y:S05]  /*89f0*/  BSYNC B0 ;  /* 0x0000000000007941 */ /* 0x000fea0003800000 */
.L_x_197:
[----:B------:R-:W-:Y:S05]  /*8a00*/  @!P2 BRA `(.L_x_200) ;  /* 0x000000000004a947 */ /* 0x000fea0003800000 */
[----:B------:R-:W-:Y:S01]  /*8a10*/  BPT.TRAP 0x1 ;  /* 0x000000040000795c */ /* 0x000fe20000300000 */
.L_x_200:
[----:B------:R-:W-:Y:S01]  /*8a20*/  IADD3 R16, P0, R16, UR40, RZ ;  /* 0x0000002810107c10 */ /* 0x000fe2000ff1e0ff */
[----:B------:R-:W-:Y:S01]  /*8a30*/  SYNCS.ARRIVE.TRANS64.RED.A1T0 RZ, [UR30], RZ ;  /* 0x000000ffffff79a7 */ /* 0x000fe2000810041e */
[----:B-1----:R-:W-:Y:S01]  /*8a40*/  PRMT R4, RZ, 0x7610, R4 ;  /* 0x00007610ff047816 */ /* 0x002fe20000000004 */
[----:B------:R-:W-:Y:S01]  /*8a50*/  IMAD.MOV.U32 R21, RZ, RZ, -0x1 ;  /* 0xffffffffff157424 */ /* 0x000fe200078e00ff */
[----:B------:R-:W-:Y:S01]  /*8a60*/  IADD3.X R17, R17, UR39, RZ, P0, !PT ;  /* 0x0000002711117c10 */ /* 0x000fe200087fe4ff */
[----:B------:R-:W-:Y:S01]  /*8a70*/  IMAD.MOV.U32 R13, RZ, RZ, -0x1 ;  /* 0xffffffffff0d7424 */ /* 0x000fe200078e00ff */
[----:B------:R-:W-:Y:S02]  /*8a80*/  ISETP.GE.U32.AND P0, PT, R16, UR6, PT ;  /* 0x0000000610007c0c */ /* 0x000fe4000bf06070 */
[----:B------:R-:W-:Y:S02]  /*8a90*/  MOV R20, 0xffffffff ;  /* 0xffffffff00147802 */ /* 0x000fe40000000f00 */
[----:B------:R-:W-:-:S13]  /*8aa0*/  ISETP.GE.U32.AND.EX P0, PT, R17, UR7, PT, P0 ;  /* 0x0000000711007c0c */ /* 0x000fda000bf06100 */
[----:B------:R-:W-:Y:S05]  /*8ab0*/  @P0 BRA `(.L_x_201) ;  /* 0x00000004004c0947 */ /* 0x000fea0003800000 */
[----:B------:R-:W1:Y:S01]  /*8ac0*/  S2R R25, SR_CTAID.X ;  /* 0x0000000000197919 */ /* 0x000e620000002500 */
[----:B------:R-:W5:Y:S01]  /*8ad0*/  LDC.64 R14, c[0x0][0x8d0] ;  /* 0x00023400ff0e7b82 */ /* 0x000f620000000a00 */
[----:B------:R-:W-:Y:S01]  /*8ae0*/  ULDC UR8, c[0x0][0x150] ;  /* 0x0000540000087ab9 */ /* 0x000fe20000000800 */
[----:B--234-:R-:W-:Y:S01]  /*8af0*/  MOV R5, R17 ;  /* 0x0000001100057202 */ /* 0x01cfe20000000f00 */
[----:B------:R-:W2:Y:S05]  /*8b00*/  S2R R20, SR_CTAID.Y ;  /* 0x0000000000147919 */ /* 0x000eaa0000002600 */
[----:B------:R-:W3:Y:S08]  /*8b10*/  LDC R18, c[0x0][0x144] ;  /* 0x00005100ff127b82 */ /* 0x000ef00000000800 */
[----:B------:R-:W4:Y:S08]  /*8b20*/  LDC R21, c[0x0][0x148] ;  /* 0x00005200ff157b82 */ /* 0x000f300000000800 */
[----:B------:R-:W3:Y:S01]  /*8b30*/  LDC R23, c[0x0][0x8d8] ;  /* 0x00023600ff177b82 */ /* 0x000ee20000000800 */
[----:B-----5:R-:W-:-:S04]  /*8b40*/  ISETP.NE.U32.AND P0, PT, R14, RZ, PT ;  /* 0x000000ff0e00720c */ /* 0x020fc80003f05070 */
[----:B------:R-:W-:Y:S02]  /*8b50*/  ISETP.NE.AND.EX P0, PT, R15, RZ, PT, P0 ;  /* 0x000000ff0f00720c */ /* 0x000fe40003f05300 */
[----:B-1----:R-:W-:Y:S01]  /*8b60*/  I2FP.F32.U32 R4, R25 ;  /* 0x0000001900047245 */ /* 0x002fe20000201000 */
[----:B------:R-:W1:Y:S04]  /*8b70*/  LDC.64 R10, c[0x0][0x8c8] ;  /* 0x00023200ff0a7b82 */ /* 0x000e680000000a00 */
[----:B------:R-:W-:Y:S01]  /*8b80*/  FMUL R6, R4, UR8 ;  /* 0x0000000804067c20 */ /* 0x000fe20008400000 */
[----:B--2---:R-:W-:Y:S01]  /*8b90*/  I2FP.F32.U32 R4, R20 ;  /* 0x0000001400047245 */ /* 0x004fe20000201000 */
[----:B------:R-:W-:Y:S02]  /*8ba0*/  ULDC UR8, c[0x0][0x154] ;  /* 0x0000550000087ab9 */ /* 0x000fe40000000800 */
[----:B------:R2:W1:Y:S02]  /*8bb0*/  F2I.U32.TRUNC.NTZ R24, R6 ;  /* 0x0000000600187305 */ /* 0x000464000020f000 */
[----:B------:R-:W-:Y:S01]  /*8bc0*/  FMUL R22, R4, UR8 ;  /* 0x0000000804167c20 */ /* 0x000fe20008400000 */
[----:B------:R-:W-:-:S05]  /*8bd0*/  IMAD.MOV.U32 R4, RZ, RZ, R16 ;  /* 0x000000ffff047224 */ /* 0x000fca00078e0010 */
[----:B------:R-:W1:Y:S01]  /*8be0*/  F2I.U32.TRUNC.NTZ R22, R22 ;  /* 0x0000001600167305 */ /* 0x000e62000020f000 */
[----:B--234-:R-:W-:Y:S05]  /*8bf0*/  @!P0 BRA `(.L_x_202) ;  /* 0x0000000000288947 */ /* 0x01cfea0003800000 */
[----:B------:R-:W2:Y:S02]  /*8c00*/  LDC R5, c[0x0][0x8dc] ;  /* 0x00023700ff057b82 */ /* 0x000ea40000000800 */
[----:B--2---:R-:W-:-:S05]  /*8c10*/  IADD3 R5, P0, R16, R5, RZ ;  /* 0x0000000510057210 */ /* 0x004fca0007f1e0ff */
[----:B------:R-:W-:-:S04]  /*8c20*/  IMAD.X R13, RZ, RZ, R17, P0 ;  /* 0x000000ffff0d7224 */ /* 0x000fc800000e0611 */
[----:B------:R-:W-:-:S04]  /*8c30*/  IMAD.WIDE.U32 R6, R13, R14, RZ ;  /* 0x0000000e0d067225 */ /* 0x000fc800078e00ff */
[----:B------:R-:W-:-:S04]  /*8c40*/  IMAD.WIDE.U32 R6, P0, R5, R15, R6 ;  /* 0x0000000f05067225 */ /* 0x000fc80007800006 */
[----:B------:R-:W-:Y:S01]  /*8c50*/  IMAD.WIDE.U32 R4, R5, R14, RZ ;  /* 0x0000000e05047225 */ /* 0x000fe200078e00ff */
[----:B------:R-:W-:-:S04]  /*8c60*/  MOV R4, R7 ;  /* 0x0000000700047202 */ /* 0x000fc80000000f00 */
[----:B------:R-:W-:Y:S01]  /*8c70*/  IADD3 RZ, P1, R5, R6, RZ ;  /* 0x0000000605ff7210 */ /* 0x000fe20007f3e0ff */
[----:B------:R-:W-:-:S04]  /*8c80*/  IMAD.X R5, RZ, RZ, RZ, P0 ;  /* 0x000000ffff057224 */ /* 0x000fc800000e06ff */
[----:B------:R-:W-:-:S08]  /*8c90*/  IMAD.WIDE.U32.X R4, R13, R15, R4, P1 ;  /* 0x0000000f0d047225 */ /* 0x000fd000008e0404 */
.L_x_202:
[----:B------:R-:W-:Y:S01]  /*8ca0*/  ISETP.NE.AND P2, PT, R2, 0x1, PT ;  /* 0x000000010200780c */ /* 0x000fe20003f45270 */
[----:B-1----:R-:W-:Y:S01]  /*8cb0*/  IMAD.MOV R24, RZ, RZ, -R24 ;  /* 0x000000ffff187224 */ /* 0x002fe200078e0a18 */
[-CC-:B------:R-:W-:Y:S01]  /*8cc0*/  SHF.R.U64 R13, R4, R23.reuse, R5.reuse ;  /* 0x00000017040d7219 */ /* 0x180fe20000001205 */
[----:B------:R-:W1:Y:S01]  /*8cd0*/  LDC.64 R14, c[0x0][0x8e8] ;  /* 0x00023a00ff0e7b82 */ /* 0x000e620000000a00 */
[----:B------:R-:W-:Y:S01]  /*8ce0*/  SHF.R.U32.HI R23, RZ, R23, R5 ;  /* 0x00000017ff177219 */ /* 0x000fe20000011605 */
[----:B------:R-:W-:Y:S01]  /*8cf0*/  IMAD R18, R18, R24, R25 ;  /* 0x0000001812127224 */ /* 0x000fe200078e0219 */
[----:B------:R-:W-:Y:S01]  /*8d00*/  IADD3 R25, P0, RZ, -R13, RZ ;  /* 0x8000000dff197210 */ /* 0x000fe20007f1e0ff */
[----:B------:R-:W-:-:S03]  /*8d10*/  IMAD.MOV R22, RZ, RZ, -R22 ;  /* 0x000000ffff167224 */ /* 0x000fc600078e0a16 */
[----:B------:R-:W-:Y:S01]  /*8d20*/  IADD3.X R23, RZ, ~R23, RZ, P0, !PT ;  /* 0x80000017ff177210 */ /* 0x000fe200007fe4ff */
[----:B------:R-:W2:Y:S01]  /*8d30*/  LDC R7, c[0x0][0x8c0] ;  /* 0x00023000ff077b82 */ /* 0x000ea20000000800 */
[----:B------:R-:W-:-:S04]  /*8d40*/  IMAD.WIDE.U32 R4, R25, R10, R16 ;  /* 0x0000000a19047225 */ /* 0x000fc800078e0010 */
[----:B------:R-:W-:Y:S02]  /*8d50*/  @P2 IMAD R18, R21, R22, R20 ;  /* 0x0000001615122224 */ /* 0x000fe400078e0214 */
[----:B------:R-:W-:Y:S01]  /*8d60*/  IMAD R6, R23, R10, RZ ;  /* 0x0000000a17067224 */ /* 0x000fe200078e02ff */
[----:B------:R-:W3:Y:S03]  /*8d70*/  LDC R22, c[0x0][0x8b0] ;  /* 0x00022c00ff167b82 */ /* 0x000ee60000000800 */
[----:B------:R-:W-:-:S04]  /*8d80*/  IMAD R11, R25, R11, R6 ;  /* 0x0000000b190b7224 */ /* 0x000fc800078e0206 */
[----:B------:R-:W-:Y:S01]  /*8d90*/  IMAD.IADD R6, R5, 0x1, R11 ;  /* 0x0000000105067824 */ /* 0x000fe200078e020b */
[----:B------:R-:W4:Y:S01]  /*8da0*/  LDC R27, c[0x0][0x900] ;  /* 0x00024000ff1b7b82 */ /* 0x000f220000000800 */
[----:B-1----:R-:W-:-:S04]  /*8db0*/  ISETP.NE.U32.AND P0, PT, R14, RZ, PT ;  /* 0x000000ff0e00720c */ /* 0x002fc80003f05070 */
[----:B------:R-:W-:-:S03]  /*8dc0*/  ISETP.NE.AND.EX P0, PT, R15, RZ, PT, P0 ;  /* 0x000000ff0f00720c */ /* 0x000fc60003f05300 */
[----:B------:R-:W1:Y:S01]  /*8dd0*/  LDC R23, c[0x0][0x8f0] ;  /* 0x00023c00ff177b82 */ /* 0x000e620000000800 */
[-CC-:B--2---:R-:W-:Y:S02]  /*8de0*/  SHF.R.U64 R20, R4, R7.reuse, R6.reuse ;  /* 0x0000000704147219 */ /* 0x184fe40000001206 */
[----:B------:R-:W-:-:S05]  /*8df0*/  SHF.R.U32.HI R7, RZ, R7, R6 ;  /* 0x00000007ff077219 */ /* 0x000fca0000011606 */
[----:B------:R-:W2:Y:S01]  /*8e00*/  LDC R11, c[0x0][0x8e0] ;  /* 0x00023800ff0b7b82 */ /* 0x000ea20000000800 */
[-CC-:B---3--:R-:W-:Y:S02]  /*8e10*/  SHF.R.U64 R25, R20, R22.reuse, R7.reuse ;  /* 0x0000001614197219 */ /* 0x188fe40000001207 */
[----:B------:R-:W-:-:S05]  /*8e20*/  SHF.R.U32.HI R4, RZ, R22, R7 ;  /* 0x00000016ff047219 */ /* 0x000fca0000011607 */
[----:B------:R-:W3:Y:S01]  /*8e30*/  LDC R21, c[0x0][0x8b8] ;  /* 0x00022e00ff157b82 */ /* 0x000ee20000000800 */
[-CC-:B----4-:R-:W-:Y:S02]  /*8e40*/  SHF.R.U64 R22, R25, R27.reuse, R4.reuse ;  /* 0x0000001b19167219 */ /* 0x190fe40000001204 */
[----:B------:R-:W-:-:S03]  /*8e50*/  SHF.R.U32.HI R27, RZ, R27, R4 ;  /* 0x0000001bff1b7219 */ /* 0x000fc60000011604 */
[----:B------:R-:W-:Y:S01]  /*8e60*/  IMAD.MOV.U32 R4, RZ, RZ, R22 ;  /* 0x000000ffff047224 */ /* 0x000fe200078e0016 */
[----:B------:R-:W-:Y:S01]  /*8e70*/  MOV R5, R27 ;  /* 0x0000001b00057202 */ /* 0x000fe20000000f00 */
[----:B------:R-:W4:Y:S01]  /*8e80*/  LDC R10, c[0x0][0x8a8] ;  /* 0x00022a00ff0a7b82 */ /* 0x000f220000000800 */
[----:B------:R-:W-:Y:S05]  /*8e90*/  @!P0 BRA `(.L_x_203) ;  /* 0x0000000000288947 */ /* 0x000fea0003800000 */
[----:B------:R-:W5:Y:S02]  /*8ea0*/  LDC R5, c[0x0][0x8f4] ;  /* 0x00023d00ff057b82 */ /* 0x000f640000000800 */
[----:B-----5:R-:W-:-:S05]  /*8eb0*/  IADD3 R5, P0, R22, R5, RZ ;  /* 0x0000000516057210 */ /* 0x020fca0007f1e0ff */
        /* <DEDUP_REMOVED lines=8> */
.L_x_203:
[----:B-1----:R-:W-:Y:S02]  /*8f40*/  SHF.R.U64 R4, R4, R23, R5 ;  /* 0x0000001704047219 */ /* 0x002fe40000001205 */
[----:B------:R-:W-:Y:S02]  /*8f50*/  LOP3.LUT R25, R25, R0, RZ, 0xc0, !PT ;  /* 0x0000000019197212 */ /* 0x000fe400078ec0ff */
[----:B------:R-:W-:Y:S01]  /*8f60*/  LOP3.LUT R20, R20, R3, RZ, 0xc0, !PT ;  /* 0x0000000314147212 */ /* 0x000fe200078ec0ff */
[----:B------:R-:W-:Y:S02]  /*8f70*/  IMAD.MOV R5, RZ, RZ, -R4 ;  /* 0x000000ffff057224 */ /* 0x000fe400078e0a04 */
[----:B------:R-:W-:Y:S02]  /*8f80*/  IMAD R25, R4, UR21, R25 ;  /* 0x0000001504197c24 */ /* 0x000fe4000f8e0219 */
[----:B--2---:R-:W-:Y:S02]  /*8f90*/  IMAD R11, R5, R11, R22 ;  /* 0x0000000b050b7224 */ /* 0x004fe400078e0216 */
[----:B---3--:R-:W-:-:S02]  /*8fa0*/  IMAD R21, R25, R21, R18 ;  /* 0x0000001519157224 */ /* 0x008fc400078e0212 */
[----:B----4-:R-:W-:Y:S02]  /*8fb0*/  IMAD R10, R11, R10, R20 ;  /* 0x0000000a0b0a7224 */ /* 0x010fe400078e0214 */
[----:B------:R-:W-:-:S03]  /*8fc0*/  IMAD.MOV.U32 R4, RZ, RZ, 0x1 ;  /* 0x00000001ff047424 */ /* 0x000fc600078e00ff */
[----:B------:R-:W-:Y:S02]  /*8fd0*/  SEL R20, R10, R21, !P2 ;  /* 0x000000150a147207 */ /* 0x000fe40005000000 */
[----:B------:R-:W-:-:S07]  /*8fe0*/  SEL R21, R21, R10, !P2 ;  /* 0x0000000a15157207 */ /* 0x000fce0005000000 */
.L_x_201:
[----:B------:R-:W-:-:S13]  /*8ff0*/  LOP3.LUT P0, RZ, R4, 0xff, RZ, 0xc0, !PT ;  /* 0x000000ff04ff7812 */ /* 0x000fda000780c0ff */
[----:B------:R-:W-:Y:S05]  /*9000*/  @P0 BRA `(.L_x_204) ;  /* 0xffffffe800f80947 */ /* 0x000fea000383ffff */
.L_x_148:
[----:B------:R-:W-:-:S13]  /*9010*/  ELECT P0, URZ, PT ;  /* 0x00000000003f782f */ /* 0x000fda0003800000 */
[----:B------:R-:W-:Y:S05]  /*9020*/  @!P0 BRA `(.L_x_13) ;  /* 0x0000001000548947 */ /* 0x000fea0003800000 */
[----:B------:R-:W-:-:S04]  /*9030*/  LOP3.LUT R19, R19, 0x2, RZ, 0xfc, !PT ;  /* 0x0000000213137812 */ /* 0x000fc800078efcff */
[----:B------:R-:W-:-:S13]  /*9040*/  ISETP.NE.AND P1, PT, R19, 0x3, PT ;  /* 0x000000031300780c */ /* 0x000fda0003f25270 */
[----:B------:R-:W-:Y:S05]  /*9050*/  @!P1 BRA `(.L_x_205) ;  /* 0x0000000000049947 */ /* 0x000fea0003800000 */
[----:B-1----:R-:W-:Y:S01]  /*9060*/  BPT.TRAP 0x1 ;  /* 0x000000040000795c */ /* 0x002fe20000300000 */
.L_x_205:
[----:B-1----:R-:W-:Y:S01]  /*9070*/  MOV R0, 0x400 ;  /* 0x0000040000007802 */ /* 0x002fe20000000f00 */
[----:B------:R-:W-:Y:S01]  /*9080*/  IMAD.MOV.U32 R2, RZ, RZ, 0x1 ;  /* 0x00000001ff027424 */ /* 0x000fe200078e00ff */
[----:B------:R-:W-:-:S04]  /*9090*/  MOV R3, UR37 ;  /* 0x0000002500037c02 */ /* 0x000fc80008000f00 */
[----:B------:R-:W-:Y:S02]  /*90a0*/  LEA R0, R3, R0, 0x18 ;  /* 0x0000000003007211 */ /* 0x000fe400078ec0ff */
[----:B------:R-:W-:-:S04]  /*90b0*/  SHF.L.U32 R3, R2, 0x1f, RZ ;  /* 0x0000001f02037819 */ /* 0x000fc800000006ff */
[----:B------:R-:W1:Y:S02]  /*90c0*/  SYNCS.PHASECHK.TRANS64.TRYWAIT P0, [R0+URZ+0x60], R3 ;  /* 0x00006003000075a7 */ /* 0x000e64000800017f */
[----:B-1----:R-:W-:Y:S05]  /*90d0*/  @!P0 BRA `(.L_x_206) ;  /* 0x0000001400d88947 */ /* 0x002fea0003800000 */
.L_x_247:
[----:B------:R-:W-:Y:S05]  /*90e0*/  @!P1 BRA `(.L_x_207) ;  /* 0x0000000000049947 */ /* 0x000fea0003800000 */
[----:B------:R-:W-:Y:S01]  /*90f0*/  BPT.TRAP 0x1 ;  /* 0x000000040000795c */ /* 0x000fe20000300000 */
.L_x_207:
[----:B------:R-:W1:Y:S02]  /*9100*/  SYNCS.PHASECHK.TRANS64.TRYWAIT P0, [R0+URZ+0x68], R3 ;  /* 0x00006803000075a7 */ /* 0x000e64000800017f */
[----:B-1----:R-:W-:Y:S05]  /*9110*/  @!P0 BRA `(.L_x_208) ;  /* 0x0000001400dc8947 */ /* 0x002fea0003800000 */
.L_x_248:
[----:B------:R-:W-:Y:S05]  /*9120*/  @!P1 BRA `(.L_x_209) ;  /* 0x0000000000049947 */ /* 0x000fea0003800000 */
[----:B------:R-:W-:Y:S01]  /*9130*/  BPT.TRAP 0x1 ;  /* 0x000000040000795c */ /* 0x000fe20000300000 */
.L_x_209:
[----:B------:R-:W1:Y:S02]  /*9140*/  SYNCS.PHASECHK.TRANS64.TRYWAIT P0, [R0+URZ+0x70], R3 ;  /* 0x00007003000075a7 */ /* 0x000e64000800017f */
[----:B-1----:R-:W-:Y:S05]  /*9150*/  @!P0 BRA `(.L_x_210) ;  /* 0x0000001400e08947 */ /* 0x002fea0003800000 */
.L_x_249:
[----:B------:R-:W-:Y:S05]  /*9160*/  @!P1 BRA `(.L_x_211) ;  /* 0x0000000000049947 */ /* 0x000fea0003800000 */
[----:B------:R-:W-:Y:S01]  /*9170*/  BPT.TRAP 0x1 ;  /* 0x000000040000795c */ /* 0x000fe20000300000 */
.L_x_211:
[----:B------:R-:W-:-:S05]  /*9180*/  IMAD.MOV.U32 R3, RZ, RZ, 0x1 ;  /* 0x00000001ff037424 */ /* 0x000fca00078e00ff */
[----:B------:R-:W-:-:S07]  /*9190*/  SHF.L.U32 R3, R3, 0x1f, RZ ;  /* 0x0000001f03037819 */ /* 0x000fce00000006ff */
.L_x_212:
[----:B------:R1:W1:Y:S02]  /*91a0*/  SYNCS.PHASECHK.TRANS64.TRYWAIT P0, [R0+URZ+0x78], R3 ;  /* 0x00007803000075a7 */ /* 0x000264000800017f */
[----:B-1----:R-:W-:Y:S05]  /*91b0*/  @!P0 NANOSLEEP.SYNCS 0x989680 ;  /* 0x009896800000895d */ /* 0x002fea0003900000 */
[----:B------:R-:W1:Y:S02]  /*91c0*/  @!P0 SYNCS.PHASECHK.TRANS64 P0, [R0+URZ+0x78], R3 ;  /* 0x00007803000085a7 */ /* 0x000e64000800007f */
[----:B-1----:R-:W-:Y:S05]  /*91d0*/  @P0 BRA `(.L_x_13) ;  /* 0x0000000c00e80947 */ /* 0x002fea0003800000 */
[----:B------:R-:W-:Y:S05]  /*91e0*/  BRA `(.L_x_212) ;  /* 0xfffffffc00ec7947 */ /* 0x000fea000383ffff */
.L_x_143:
[----:B------:R-:W-:Y:S01]  /*91f0*/  LOP3.LUT P0, RZ, R10, 0xff, RZ, 0xc0, !PT ;  /* 0x000000ff0aff7812 */ /* 0x000fe2000780c0ff */
[----:B------:R-:W-:Y:S01]  /*9200*/  IMAD.MOV.U32 R9, RZ, RZ, RZ ;  /* 0x000000ffff097224 */ /* 0x000fe200078e00ff */
[----:B------:R-:W-:-:S11]  /*9210*/  MOV R10, 0x1 ;  /* 0x00000001000a7802 */ /* 0x000fd60000000f00 */
[----:B------:R-:W-:Y:S05]  /*9220*/  @!P0 BRA `(.L_x_213) ;  /* 0x0000000c00208947 */ /* 0x000fea0003800000 */
[----:B------:R-:W2:Y:S01]  /*9230*/  LDC R0, c[0x0][0x28c] ;  /* 0x0000a300ff007b82 */ /* 0x000ea20000000800 */
[----:B------:R-:W-:Y:S01]  /*9240*/  ULDC UR7, c[0x0][0x900] ;  /* 0x0002400000077ab9 */ /* 0x000fe20000000800 */
[----:B------:R-:W-:Y:S01]  /*9250*/  UMOV UR8, 0xffffffff ;  /* 0xffffffff00087882 */ /* 0x000fe20000000000 */
[----:B------:R-:W-:Y:S01]  /*9260*/  BSSY B0, `(.L_x_213) ;  /* 0x00000c4000007945 */ /* 0x000fe20003800000 */
[----:B-1----:R-:W-:Y:S01]  /*9270*/  USHF.L.U32 UR4, UR37, 0x6, URZ ;  /* 0x0000000625047899 */ /* 0x002fe2000800063f */
[----:B------:R-:W-:Y:S01]  /*9280*/  LOP3.LUT R11, R22, 0x2, RZ, 0xfc, !PT ;  /* 0x00000002160b7812 */ /* 0x000fe200078efcff */
[----:B------:R-:W-:Y:S01]  /*9290*/  USHF.L.U32 UR5, UR37, 0xc, URZ ;  /* 0x0000000c25057899 */ /* 0x000fe2000800063f */
[----:B------:R-:W-:Y:S01]  /*92a0*/  IMAD.MOV.U32 R10, RZ, RZ, 0x1 ;  /* 0x00000001ff0a7424 */ /* 0x000fe200078e00ff */
[----:B------:R-:W-:Y:S01]  /*92b0*/  USHF.L.U32 UR8, UR8, UR7, URZ ;  /* 0x0000000708087299 */ /* 0x000fe2000800063f */
[----:B------:R-:W-:Y:S01]  /*92c0*/  IMAD.MOV.U32 R9, RZ, RZ, RZ ;  /* 0x000000ffff097224 */ /* 0x000fe200078e00ff */
[----:B------:R-:W-:Y:S01]  /*92d0*/  ULDC UR6, c[0x0][0x8a8] ;  /* 0x00022a0000067ab9 */ /* 0x000fe20000000800 */
[----:B------:R-:W-:-:S02]  /*92e0*/  ULOP3.LUT UR4, UR4, 0x40, URZ, 0xc0, !UPT ;  /* 0x0000004004047892 */ /* 0x000fc4000f8ec03f */
[----:B------:R-:W-:Y:S02]  /*92f0*/  ULOP3.LUT UR5, UR5, 0x1000, URZ, 0xc0, !UPT ;  /* 0x0000100005057892 */ /* 0x000fe4000f8ec03f */
[----:B------:R-:W-:Y:S02]  /*9300*/  UIADD3 UR17, UR6, -0x1, URZ ;  /* 0xffffffff06117890 */ /* 0x000fe4000fffe03f */
[----:B------:R-:W-:Y:S02]  /*9310*/  USHF.L.U32 UR19, UR38, UR7, URZ ;  /* 0x0000000726137299 */ /* 0x000fe4000800063f */
[----:B------:R-:W-:Y:S01]  /*9320*/  ULOP3.LUT UR18, URZ, UR8, URZ, 0x33, !UPT ;  /* 0x000000083f127292 */ /* 0x000fe2000f8e333f */
[----:B------:R-:W-:Y:S01]  /*9330*/  ULDC.64 UR22, c[0x0][0x198] ;  /* 0x0000660000167ab9 */ /* 0x000fe20000000a00 */
[----:B--2---:R-:W-:-:S05]  /*9340*/  VIADD R0, R0, 0x3f ;  /* 0x0000003f00007836 */ /* 0x004fca0000000000 */
[----:B------:R-:W-:-:S04]  /*9350*/  SHF.R.S32.HI R3, RZ, 0x1f, R0 ;  /* 0x0000001fff037819 */ /* 0x000fc80000011400 */
[----:B------:R-:W-:Y:S02]  /*9360*/  LEA.HI R3, R3, R0, RZ, 0x6 ;  /* 0x0000000003037211 */ /* 0x000fe400078f30ff */
[----:B------:R-:W-:Y:S02]  /*9370*/  MOV R0, 0x1 ;  /* 0x0000000100007802 */ /* 0x000fe40000000f00 */
[--C-:B------:R-:W-:Y:S02]  /*9380*/  SHF.R.S32.HI R8, RZ, 0x6, R3.reuse ;  /* 0x00000006ff087819 */ /* 0x100fe40000011403 */
[----:B------:R-:W-:Y:S02]  /*9390*/  PRMT R3, R0, 0x7610, R3 ;  /* 0x0000761000037816 */ /* 0x000fe40000000003 */
[----:B------:R-:W-:-:S07]  /*93a0*/  IADD3 R0, R8, 0x1, RZ ;  /* 0x0000000108007810 */ /* 0x000fce0007ffe0ff */
.L_x_224:
[----:B------:R-:W-:-:S03]  /*93b0*/  UMOV UR6, 0xffffffff ;  /* 0xffffffff00067882 */ /* 0x000fc60000000000 */
[----:B------:R-:W-:Y:S05]  /*93c0*/  BRA.DIV UR6, `(.L_x_214) ;  /* 0x0000001606587947 */ /* 0x000fea000b800000 */
[----:B------:R-:W-:-:S13]  /*93d0*/  ELECT P6, URZ, PT ;  /* 0x00000000003f782f */ /* 0x000fda00038c0000 */
.L_x_252:
[----:B------:R-:W1:Y:S01]  /*93e0*/  LDC R4, c[0x0][0x28c] ;  /* 0x0000a300ff047b82 */ /* 0x000e620000000800 */
[----:B------:R-:W-:Y:S01]  /*93f0*/  BSSY B1, `(.L_x_215) ;  /* 0x0000038000017945 */ /* 0x000fe20003800000 */
[----:B-1----:R-:W-:-:S13]  /*9400*/  ISETP.LT.OR P6, PT, R4, 0x1, !P6 ;  /* 0x000000010400780c */ /* 0x002fda00077c1670 */
[----:B------:R-:W-:Y:S05]  /*9410*/  @P6 BRA `(.L_x_216) ;  /* 0x0000000000d46947 */ /* 0x000fea0003800000 */
[----:B------:R-:W-:Y:S01]  /*9420*/  LEA R20, R20, UR4, 0x7 ;  /* 0x0000000414147c11 */ /* 0x000fe2000f8e38ff */
[----:B------:R-:W-:Y:S01]  /*9430*/  IMAD.SHL.U32 R21, R21, 0x100, RZ ;  /* 0x0000010015157824 */ /* 0x000fe200078e00ff */
[----:B------:R-:W-:Y:S01]  /*9440*/  MOV R4, R0 ;  /* 0x0000000000047202 */ /* 0x000fe20000000f00 */
[----:B------:R-:W-:Y:S02]  /*9450*/  IMAD.MOV.U32 R19, RZ, RZ, RZ ;  /* 0x000000ffff137224 */ /* 0x000fe400078e00ff */
[----:B------:R-:W-:Y:S02]  /*9460*/  IMAD.MOV.U32 R5, RZ, RZ, R10 ;  /* 0x000000ffff057224 */ /* 0x000fe400078e000a */
[----:B------:R-:W-:-:S07]  /*9470*/  IMAD.MOV.U32 R6, RZ, RZ, R9 ;  /* 0x000000ffff067224 */ /* 0x000fce00078e0009 */
.L_x_219:
[----:B------:R-:W1:Y:S01]  /*9480*/  S2R R12, SR_CgaCtaId ;  /* 0x00000000000c7919 */ /* 0x000e620000008800 */
[----:B------:R-:W-:Y:S02]  /*9490*/  MOV R7, 0x400 ;  /* 0x0000040000077802 */ /* 0x000fe40000000f00 */
[----:B------:R-:W-:Y:S02]  /*94a0*/  LOP3.LUT P1, RZ, R18, 0x7f, RZ, 0xc0, !PT ;  /* 0x0000007f12ff7812 */ /* 0x000fe4000782c0ff */
[----:B-1----:R-:W-:Y:S02]  /*94b0*/  LEA R15, R12, R7, 0x18 ;  /* 0x000000070c0f7211 */ /* 0x002fe400078ec0ff */
[----:B------:R-:W-:-:S09]  /*94c0*/  SHF.L.U32 R7, R5, 0x1f, RZ ;  /* 0x0000001f05077819 */ /* 0x000fd200000006ff */
[----:B------:R-:W1:Y:S01]  /*94d0*/  @!P1 LDC R12, c[0x0][0x500] ;  /* 0x00014000ff0c9b82 */ /* 0x000e620000000800 */
[----:B------:R-:W-:-:S04]  /*94e0*/  LEA R14, R6, R15, 0x3 ;  /* 0x0000000f060e7211 */ /* 0x000fc800078e18ff */
[----:B------:R-:W2:Y:S02]  /*94f0*/  SYNCS.PHASECHK.TRANS64.TRYWAIT P0, [R14+URZ+0x20], R7 ;  /* 0x000020070e0075a7 */ /* 0x000ea4000800017f */
[----:B--2---:R-:W-:Y:S05]  /*9500*/  @!P0 BRA `(.L_x_217) ;  /* 0x0000001400288947 */ /* 0x004fea0003800000 */
.L_x_253:
[----:B--2---:R-:W-:Y:S01]  /*9510*/  PRMT R7, R11, 0x9910, RZ ;  /* 0x000099100b077816 */ /* 0x004fe200000000ff */
[----:B-1----:R1:W-:Y:S03]  /*9520*/  @!P1 SYNCS.ARRIVE.TRANS64 RZ, [R14+URZ], R12 ;  /* 0x0000000c0eff99a7 */ /* 0x0023e6000800003f */
[----:B------:R-:W-:-:S13]  /*9530*/  ISETP.NE.AND P0, PT, R7, 0x2, PT ;  /* 0x000000020700780c */ /* 0x000fda0003f05270 */
[----:B-1----:R-:W-:Y:S05]  /*9540*/  @P0 BRA `(.L_x_218) ;  /* 0x0000000000040947 */ /* 0x002fea0003800000 */
[----:B------:R-:W-:Y:S01]  /*9550*/  BPT.TRAP 0x1 ;  /* 0x000000040000795c */ /* 0x000fe20000300000 */
.L_x_218:
[C---:B------:R-:W-:Y:S01]  /*9560*/  LEA R7, R6.reuse, UR5, 0xd ;  /* 0x0000000506077c11 */ /* 0x040fe2000f8e68ff */
[--C-:B------:R-:W-:Y:S01]  /*9570*/  IMAD R12, R6, 0x8000, R15.reuse ;  /* 0x00008000060c7824 */ /* 0x100fe200078e020f */
[----:B------:R-:W-:Y:S01]  /*9580*/  R2UR UR9, R14 ;  /* 0x000000000e0972ca */ /* 0x000fe200000e0000 */
[----:B------:R-:W-:Y:S01]  /*9590*/  VIADD R4, R4, 0xffffffff ;  /* 0xffffffff04047836 */ /* 0x000fe20000000000 */
[----:B------:R-:W-:Y:S01]  /*95a0*/  UIADD3 UR6, UP0, UR22, 0xf0, URZ ;  /* 0x000000f016067890 */ /* 0x000fe2000ff1e03f */
[----:B------:R-:W-:Y:S01]  /*95b0*/  IMAD R7, R7, 0x2, R15 ;  /* 0x0000000207077824 */ /* 0x000fe200078e020f */
[----:B------:R-:W-:Y:S01]  /*95c0*/  R2UR UR7, R12 ;  /* 0x000000000c0772ca */ /* 0x000fe200000e0000 */
[----:B------:R-:W-:Y:S01]  /*95d0*/  UIADD3 UR24, UP1, UR22, 0x1f0, URZ ;  /* 0x000001f016187890 */ /* 0x000fe2000ff3e03f */
[----:B------:R-:W-:Y:S01]  /*95e0*/  R2UR UR11, R21 ;  /* 0x00000000150b72ca */ /* 0x000fe200000e0000 */
[----:B------:R-:W-:Y:S01]  /*95f0*/  UMOV UR14, 0x0 ;  /* 0x00000000000e7882 */ /* 0x000fe20000000000 */
[----:B------:R-:W-:Y:S01]  /*9600*/  R2UR UR8, R7 ;  /* 0x00000000070872ca */ /* 0x000fe200000e0000 */
[----:B------:R-:W-:Y:S01]  /*9610*/  UIADD3.X UR25, URZ, UR23, URZ, UP1, !UPT ;  /* 0x000000173f197290 */ /* 0x000fe20008ffe43f */
[----:B------:R-:W-:Y:S01]  /*9620*/  R2UR UR10, R19 ;  /* 0x00000000130a72ca */ /* 0x000fe200000e0000 */
[----:B------:R-:W-:Y:S01]  /*9630*/  UMOV UR15, 0x10000000 ;  /* 0x10000000000f7882 */ /* 0x000fe20000000000 */
[----:B------:R-:W-:Y:S01]  /*9640*/  R2UR UR12, R13 ;  /* 0x000000000d0c72ca */ /* 0x000fe200000e0000 */
[----:B------:R-:W-:Y:S01]  /*9650*/  UMOV UR21, 0x30000 ;  /* 0x0003000000157882 */ /* 0x000fe20000000000 */
[----:B------:R-:W-:Y:S01]  /*9660*/  R2UR UR20, R20 ;  /* 0x00000000141472ca */ /* 0x000fe200000e0000 */
[----:B------:R-:W-:Y:S01]  /*9670*/  VIADD R19, R19, 0x40 ;  /* 0x0000004013137836 */ /* 0x000fe20000000000 */
[----:B------:R-:W-:Y:S01]  /*9680*/  ISETP.GT.AND P1, PT, R4, 0x1, PT ;  /* 0x000000010400780c */ /* 0x000fe20003f24270 */
[----:B------:R-:W-:Y:S01]  /*9690*/  UIADD3 UR13, UR7, 0x8400, URZ ;  /* 0x00008400070d7890 */ /* 0x000fe2000fffe03f */
[----:B------:R-:W-:Y:S01]  /*96a0*/  IADD3 R6, R6, 0x1, RZ ;  /* 0x0000000106067810 */ /* 0x000fe20007ffe0ff */
[----:B------:R-:W-:-:S02]  /*96b0*/  UIADD3.X UR7, URZ, UR23, URZ, UP0, !UPT ;  /* 0x000000173f077290 */ /* 0x000fc400087fe43f */
[----:B------:R-:W-:Y:S01]  /*96c0*/  UIADD3 UR16, UR8, 0x28400, URZ ;  /* 0x0002840008107890 */ /* 0x000fe2000fffe03f */
[C---:B------:R-:W-:Y:S02]  /*96d0*/  ISETP.NE.AND P0, PT, R6.reuse, 0x4, PT ;  /* 0x000000040600780c */ /* 0x040fe40003f05270 */
[----:B------:R-:W-:Y:S02]  /*96e0*/  UMOV UR8, UR13 ;  /* 0x0000000d00087c82 */ /* 0x000fe40008000000 */
[----:B------:R-:W-:Y:S02]  /*96f0*/  SEL R12, RZ, 0x1, P0 ;  /* 0x00000001ff0c7807 */ /* 0x000fe40000000000 */
[----:B------:R1:W-:Y:S01]  /*9700*/  UTMALDG.3D [UR8], [UR6], desc[UR14] ;  /* 0x00000e08060075b4 */ /* 0x0003e20008011000 */
[----:B------:R-:W-:Y:S02]  /*9710*/  SEL R6, R6, RZ, P0 ;  /* 0x000000ff06067207 */ /* 0x000fe40000000000 */
[----:B------:R-:W-:Y:S01]  /*9720*/  LOP3.LUT R5, R5, R12, RZ, 0x3c, !PT ;  /* 0x0000000c05057212 */ /* 0x000fe200078e3cff */
[----:B-1----:R-:W-:Y:S01]  /*9730*/  UMOV UR8, UR16 ;  /* 0x0000001000087c82 */ /* 0x002fe20008000000 */
[----:B------:R-:W-:-:S02]  /*9740*/  UMOV UR11, UR20 ;  /* 0x00000014000b7c82 */ /* 0x000fc40008000000 */
[----:B------:R1:W-:Y:S02]  /*9750*/  UTMALDG.3D.MULTICAST [UR8], [UR24], UR21, desc[UR14] ;  /* 0x00000e08180073b4 */ /* 0x0003e40008011815 */
[----:B-1----:R-:W-:Y:S05]  /*9760*/  @P1 BRA `(.L_x_219) ;  /* 0xfffffffc00441947 */ /* 0x002fea000383ffff */
.L_x_216:
[----:B------:R-:W-:Y:S05]  /*9770*/  BSYNC B1 ;  /* 0x0000000000017941 */ /* 0x000fea0003800000 */
.L_x_215:
[----:B------:R-:W-:Y:S01]  /*9780*/  LOP3.LUT P1, RZ, R3, 0xff, RZ, 0xc0, !PT ;  /* 0x000000ff03ff7812 */ /* 0x000fe2000782c0ff */
[----:B------:R-:W-:Y:S01]  /*9790*/  ULDC.64 UR6, c[0x0][0x8f8] ;  /* 0x00023e0000067ab9 */ /* 0x000fe20000000a00 */
[----:B------:R-:W-:Y:S01]  /*97a0*/  IADD3 R9, R8, R9, RZ ;  /* 0x0000000908097210 */ /* 0x000fe20007ffe0ff */
[----:B------:R-:W-:Y:S01]  /*97b0*/  BSSY B1, `(.L_x_220) ;  /* 0x000006c000017945 */ /* 0x000fe20003800000 */
[----:B------:R-:W-:Y:S01]  /*97c0*/  IADD3 R16, P2, R16, UR40, RZ ;  /* 0x0000002810107c10 */ /* 0x000fe2000ff5e0ff */
[----:B------:R-:W-:Y:S01]  /*97d0*/  IMAD.MOV.U32 R21, RZ, RZ, -0x1 ;  /* 0xffffffffff157424 */ /* 0x000fe200078e00ff */
[----:B------:R-:W-:Y:S01]  /*97e0*/  SHF.R.U32.HI R3, RZ, 0x2, R9 ;  /* 0x00000002ff037819 */ /* 0x000fe20000011609 */
[----:B------:R-:W-:Y:S01]  /*97f0*/  IMAD.MOV.U32 R20, RZ, RZ, -0x1 ;  /* 0xffffffffff147424 */ /* 0x000fe200078e00ff */
[----:B------:R-:W-:Y:S02]  /*9800*/  ISETP.GT.U32.AND P0, PT, R9, 0x3, PT ;  /* 0x000000030900780c */ /* 0x000fe40003f04070 */
[----:B------:R-:W-:-:S02]  /*9810*/  LOP3.LUT R3, R3, 0x1, RZ, 0xc0, !PT ;  /* 0x0000000103037812 */ /* 0x000fc400078ec0ff */
[----:B------:R-:W-:Y:S01]  /*9820*/  ISETP.LT.U32.AND P0, PT, R8, 0x4, P0 ;  /* 0x000000040800780c */ /* 0x000fe20000701070 */
[----:B------:R-:W1:Y:S01]  /*9830*/  @P1 S2R R5, SR_CgaCtaId ;  /* 0x0000000000051919 */ /* 0x000e620000008800 */
[----:B------:R-:W-:Y:S02]  /*9840*/  @P1 MOV R4, 0x400 ;  /* 0x0000040000041802 */ /* 0x000fe40000000f00 */
[----:B------:R-:W-:Y:S02]  /*9850*/  IADD3.X R17, R17, UR39, RZ, P2, !PT ;  /* 0x0000002711117c10 */ /* 0x000fe400097fe4ff */
[----:B------:R-:W-:Y:S02]  /*9860*/  ISETP.GE.U32.AND P2, PT, R16, UR6, PT ;  /* 0x0000000610007c0c */ /* 0x000fe4000bf46070 */
[----:B------:R-:W-:Y:S02]  /*9870*/  MOV R13, 0xffffffff ;  /* 0xffffffff000d7802 */ /* 0x000fe40000000f00 */
[----:B------:R-:W-:-:S02]  /*9880*/  LOP3.LUT R9, R9, 0x3, RZ, 0xc0, !PT ;  /* 0x0000000309097812 */ /* 0x000fc400078ec0ff */
[----:B-1----:R-:W-:-:S04]  /*9890*/  @P1 LEA R4, R5, R4, 0x18 ;  /* 0x0000000405041211 */ /* 0x002fc800078ec0ff */
[----:B------:R1:W-:Y:S01]  /*98a0*/  @P1 SYNCS.ARRIVE.TRANS64.A1T0 RZ, [R4+URZ+0x88], RZ ;  /* 0x000088ff04ff19a7 */ /* 0x0003e2000810003f */
[----:B------:R-:W-:Y:S02]  /*98b0*/  ISETP.NE.U32.AND P1, PT, R3, 0x1, PT ;  /* 0x000000010300780c */ /* 0x000fe40003f25070 */
[----:B------:R-:W-:Y:S02]  /*98c0*/  SEL R3, RZ, 0x1, !P0 ;  /* 0x00000001ff037807 */ /* 0x000fe40004000000 */
[----:B------:R-:W-:Y:S02]  /*98d0*/  ISETP.GE.U32.AND.EX P0, PT, R17, UR7, PT, P2 ;  /* 0x0000000711007c0c */ /* 0x000fe4000bf06120 */
[----:B------:R-:W-:-:S04]  /*98e0*/  ISETP.GT.U32.AND P1, PT, R8, 0x3, !P1 ;  /* 0x000000030800780c */ /* 0x000fc80004f24070 */
[----:B-1----:R-:W-:-:S04]  /*98f0*/  SEL R4, RZ, 0x1, !P1 ;  /* 0x00000001ff047807 */ /* 0x002fc80004800000 */
[--C-:B------:R-:W-:Y:S02]  /*9900*/  LOP3.LUT R10, R4, R10, R3.reuse, 0x96, !PT ;  /* 0x0000000a040a7212 */ /* 0x100fe400078e9603 */
[----:B------:R-:W-:Y:S02]  /*9910*/  PRMT R4, RZ, 0x7610, R4 ;  /* 0x00007610ff047816 */ /* 0x000fe40000000004 */
[----:B------:R-:W-:Y:S01]  /*9920*/  PRMT R3, RZ, 0x7610, R3 ;  /* 0x00007610ff037816 */ /* 0x000fe20000000003 */
[----:B------:R-:W-:Y:S06]  /*9930*/  @P0 BRA `(.L_x_221) ;  /* 0x00000004004c0947 */ /* 0x000fec0003800000 */
[----:B------:R-:W1:Y:S01]  /*9940*/  S2R R14, SR_CTAID.X ;  /* 0x00000000000e7919 */ /* 0x000e620000002500 */
[----:B------:R-:W-:Y:S01]  /*9950*/  ULDC.64 UR6, c[0x0][0x8d0] ;  /* 0x0002340000067ab9 */ /* 0x000fe20000000a00 */
[----:B------:R-:W2:Y:S01]  /*9960*/  LDC R15, c[0x0][0x144] ;  /* 0x00005100ff0f7b82 */ /* 0x000ea20000000800 */
[----:B------:R-:W-:Y:S01]  /*9970*/  ISETP.NE.U32.AND P0, PT, RZ, UR6, PT ;  /* 0x00000006ff007c0c */ /* 0x000fe2000bf05070 */
[----:B------:R-:W3:Y:S01]  /*9980*/  S2R R12, SR_CTAID.Y ;  /* 0x00000000000c7919 */ /* 0x000ee20000002600 */
[----:B------:R-:W-:Y:S01]  /*9990*/  ULDC UR8, c[0x0][0x150] ;  /* 0x0000540000087ab9 */ /* 0x000fe20000000800 */
[----:B------:R-:W-:Y:S01]  /*99a0*/  ULDC UR9, c[0x0][0x8d8] ;  /* 0x0002360000097ab9 */ /* 0x000fe20000000800 */
[----:B------:R-:W-:Y:S01]  /*99b0*/  ISETP.NE.AND.EX P0, PT, RZ, UR7, PT, P0 ;  /* 0x00000007ff007c0c */ /* 0x000fe2000bf05300 */
[----:B------:R-:W-:Y:S01]  /*99c0*/  IMAD.MOV.U32 R4, RZ, RZ, R16 ;  /* 0x000000ffff047224 */ /* 0x000fe200078e0010 */
[----:B-1----:R-:W-:-:S05]  /*99d0*/  I2FP.F32.U32 R5, R14 ;  /* 0x0000000e00057245 */ /* 0x002fca0000201000 */
[----:B------:R-:W-:Y:S01]  /*99e0*/  FMUL R19, R5, UR8 ;  /* 0x0000000805137c20 */ /* 0x000fe20008400000 */
[----:B------:R-:W-:-:S05]  /*99f0*/  IMAD.MOV.U32 R5, RZ, RZ, R17 ;  /* 0x000000ffff057224 */ /* 0x000fca00078e0011 */
[----:B---3--:R-:W-:Y:S05]  /*9a00*/  @!P0 BRA `(.L_x_222) ;  /* 0x0000000000288947 */ /* 0x008fea0003800000 */
[----:B------:R-:W-:Y:S02]  /*9a10*/  ULDC UR8, c[0x0][0x8dc] ;  /* 0x0002370000087ab9 */ /* 0x000fe40000000800 */
[----:B------:R-:W-:-:S04]  /*9a20*/  IADD3 R5, P0, R16, UR8, RZ ;  /* 0x0000000810057c10 */ /* 0x000fc8000ff1e0ff */
[----:B------:R-:W-:-:S05]  /*9a30*/  IADD3.X R13, RZ, R17, RZ, P0, !PT ;  /* 0x00000011ff0d7210 */ /* 0x000fca00007fe4ff */
[----:B------:R-:W-:-:S04]  /*9a40*/  IMAD.WIDE.U32 R6, R13, UR6, RZ ;  /* 0x000000060d067c25 */ /* 0x000fc8000f8e00ff */
[----:B------:R-:W-:-:S04]  /*9a50*/  IMAD.WIDE.U32 R6, P0, R5, UR7, R6 ;  /* 0x0000000705067c25 */ /* 0x000fc8000f800006 */
[----:B------:R-:W-:-:S04]  /*9a60*/  IMAD.WIDE.U32 R4, R5, UR6, RZ ;  /* 0x0000000605047c25 */ /* 0x000fc8000f8e00ff */
[----:B------:R-:W-:Y:S01]  /*9a70*/  IMAD.MOV.U32 R4, RZ, RZ, R7 ;  /* 0x000000ffff047224 */ /* 0x000fe200078e0007 */
[----:B------:R-:W-:Y:S01]  /*9a80*/  IADD3 RZ, P1, R5, R6, RZ ;  /* 0x0000000605ff7210 */ /* 0x000fe20007f3e0ff */
[----:B------:R-:W-:-:S04]  /*9a90*/  IMAD.X R5, RZ, RZ, RZ, P0 ;  /* 0x000000ffff057224 */ /* 0x000fc800000e06ff */
[----:B------:R-:W-:-:S08]  /*9aa0*/  IMAD.WIDE.U32.X R4, R13, UR7, R4, P1 ;  /* 0x000000070d047c25 */ /* 0x000fd000088e0404 */
.L_x_222:
[--C-:B------:R-:W-:Y:S01]  /*9ab0*/  SHF.R.U64 R13, R4, UR9, R5.reuse ;  /* 0x00000009040d7c19 */ /* 0x100fe20008001205 */
[----:B------:R-:W1:Y:S01]  /*9ac0*/  F2I.U32.TRUNC.NTZ R19, R19 ;  /* 0x0000001300137305 */ /* 0x000e62000020f000 */
[----:B------:R-:W-:Y:S01]  /*9ad0*/  SHF.R.U32.HI R4, RZ, UR9, R5 ;  /* 0x00000009ff047c19 */ /* 0x000fe20008011605 */
[----:B------:R-:W-:Y:S01]  /*9ae0*/  ULDC.64 UR6, c[0x0][0x8c8] ;  /* 0x0002320000067ab9 */ /* 0x000fe20000000a00 */
[----:B------:R-:W-:Y:S01]  /*9af0*/  IADD3 R7, P0, RZ, -R13, RZ ;  /* 0x8000000dff077210 */ /* 0x000fe20007f1e0ff */
[----:B------:R-:W-:Y:S01]  /*9b00*/  ULDC.64 UR8, c[0x0][0x8e8] ;  /* 0x00023a0000087ab9 */ /* 0x000fe20000000a00 */
[----:B------:R-:W3:Y:S02]  /*9b10*/  LDC R21, c[0x0][0x148] ;  /* 0x00005200ff157b82 */ /* 0x000ee40000000800 */
[----:B------:R-:W-:Y:S02]  /*9b20*/  IADD3.X R4, RZ, ~R4, RZ, P0, !PT ;  /* 0x80000004ff047210 */ /* 0x000fe400007fe4ff */
[----:B------:R-:W-:-:S03]  /*9b30*/  ISETP.NE.U32.AND P0, PT, RZ, UR8, PT ;  /* 0x00000008ff007c0c */ /* 0x000fc6000bf05070 */
[----:B------:R-:W-:Y:S01]  /*9b40*/  IMAD R6, R4, UR6, RZ ;  /* 0x0000000604067c24 */ /* 0x000fe2000f8e02ff */
[----:B------:R-:W-:Y:S01]  /*9b50*/  ISETP.NE.AND.EX P0, PT, RZ, UR9, PT, P0 ;  /* 0x00000009ff007c0c */ /* 0x000fe2000bf05300 */
[----:B------:R-:W-:Y:S01]  /*9b60*/  IMAD.WIDE.U32 R4, R7, UR6, R16 ;  /* 0x0000000607047c25 */ /* 0x000fe2000f8e0010 */
[----:B------:R-:W-:-:S03]  /*9b70*/  ULDC UR6, c[0x0][0x8c0] ;  /* 0x0002300000067ab9 */ /* 0x000fc60000000800 */
[----:B------:R-:W-:Y:S01]  /*9b80*/  IMAD R7, R7, UR7, R6 ;  /* 0x0000000707077c24 */ /* 0x000fe2000f8e0206 */
[----:B------:R-:W-:Y:S01]  /*9b90*/  ULDC UR7, c[0x0][0x154] ;  /* 0x0000550000077ab9 */ /* 0x000fe20000000800 */
[----:B-1----:R-:W-:Y:S02]  /*9ba0*/  IMAD.MOV R6, RZ, RZ, -R19 ;  /* 0x000000ffff067224 */ /* 0x002fe400078e0a13 */
[----:B------:R-:W-:Y:S02]  /*9bb0*/  IMAD.IADD R5, R5, 0x1, R7 ;  /* 0x0000000105057824 */ /* 0x000fe400078e0207 */
[----:B--2---:R-:W-:Y:S01]  /*9bc0*/  IMAD R14, R15, R6, R14 ;  /* 0x000000060f0e7224 */ /* 0x004fe200078e020e */
[----:B------:R-:W-:Y:S02]  /*9bd0*/  I2FP.F32.U32 R6, R12 ;  /* 0x0000000c00067245 */ /* 0x000fe40000201000 */
[--C-:B------:R-:W-:Y:S02]  /*9be0*/  SHF.R.U64 R15, R4, UR6, R5.reuse ;  /* 0x00000006040f7c19 */ /* 0x100fe40008001205 */
[----:B------:R-:W-:Y:S01]  /*9bf0*/  SHF.R.U32.HI R4, RZ, UR6, R5 ;  /* 0x00000006ff047c19 */ /* 0x000fe20008011605 */
[----:B------:R-:W-:Y:S01]  /*9c00*/  FMUL R6, R6, UR7 ;  /* 0x0000000706067c20 */ /* 0x000fe20008400000 */
[----:B------:R-:W-:-:S02]  /*9c10*/  ULDC UR6, c[0x0][0x8b0] ;  /* 0x00022c0000067ab9 */ /* 0x000fc40000000800 */
[--C-:B------:R-:W-:Y:S01]  /*9c20*/  SHF.R.U32.HI R5, RZ, UR6, R4.reuse ;  /* 0x00000006ff057c19 */ /* 0x100fe20008011604 */
[----:B------:R1:W2:Y:S01]  /*9c30*/  F2I.U32.TRUNC.NTZ R24, R6 ;  /* 0x0000000600187305 */ /* 0x0002a2000020f000 */
[----:B------:R-:W-:Y:S01]  /*9c40*/  SHF.R.U64 R20, R15, UR6, R4 ;  /* 0x000000060f147c19 */ /* 0x000fe20008001204 */
[----:B------:R-:W-:Y:S02]  /*9c50*/  ULDC UR6, c[0x0][0x900] ;  /* 0x0002400000067ab9 */ /* 0x000fe40000000800 */
[--C-:B------:R-:W-:Y:S02]  /*9c60*/  SHF.R.U32.HI R23, RZ, UR6, R5.reuse ;  /* 0x00000006ff177c19 */ /* 0x100fe40008011605 */
[----:B------:R-:W-:-:S03]  /*9c70*/  SHF.R.U64 R19, R20, UR6, R5 ;  /* 0x0000000614137c19 */ /* 0x000fc60008001205 */
[----:B------:R-:W-:Y:S01]  /*9c80*/  IMAD.MOV.U32 R5, RZ, RZ, R23 ;  /* 0x000000ffff057224 */ /* 0x000fe200078e0017 */
[----:B------:R-:W-:Y:S01]  /*9c90*/  MOV R4, R19 ;  /* 0x0000001300047202 */ /* 0x000fe20000000f00 */
[----:B-1----:R-:W-:Y:S06]  /*9ca0*/  @!P0 BRA `(.L_x_223) ;  /* 0x0000000000288947 */ /* 0x002fec0003800000 */
[----:B------:R-:W-:Y:S02]  /*9cb0*/  ULDC UR6, c[0x0][0x8f4] ;  /* 0x00023d0000067ab9 */ /* 0x000fe40000000800 */
[----:B------:R-:W-:-:S05]  /*9cc0*/  IADD3 R5, P0, R19, UR6, RZ ;  /* 0x0000000613057c10 */ /* 0x000fca000ff1e0ff */
[----:B------:R-:W-:-:S04]  /*9cd0*/  IMAD.X R23, RZ, RZ, R23, P0 ;  /* 0x000000ffff177224 */ /* 0x000fc800000e0617 */
[----:B------:R-:W-:-:S04]  /*9ce0*/  IMAD.WIDE.U32 R6, R23, UR8, RZ ;  /* 0x0000000817067c25 */ /* 0x000fc8000f8e00ff */
[----:B------:R-:W-:-:S04]  /*9cf0*/  IMAD.WIDE.U32 R6, P0, R5, UR9, R6 ;  /* 0x0000000905067c25 */ /* 0x000fc8000f800006 */
[----:B------:R-:W-:-:S04]  /*9d00*/  IMAD.WIDE.U32 R4, R5, UR8, RZ ;  /* 0x0000000805047c25 */ /* 0x000fc8000f8e00ff */
[----:B------:R-:W-:Y:S01]  /*9d10*/  IMAD.MOV.U32 R4, RZ, RZ, R7 ;  /* 0x000000ffff047224 */ /* 0x000fe200078e0007 */
[----:B------:R-:W-:Y:S02]  /*9d20*/  IADD3 RZ, P1, R5, R6, RZ ;  /* 0x0000000605ff7210 */ /* 0x000fe40007f3e0ff */
[----:B------:R-:W-:-:S03]  /*9d30*/  IADD3.X R5, RZ, RZ, RZ, P0, !PT ;  /* 0x000000ffff057210 */ /* 0x000fc600007fe4ff */
[----:B------:R-:W-:-:S08]  /*9d40*/  IMAD.WIDE.U32.X R4, R23, UR9, R4, P1 ;  /* 0x0000000917047c25 */ /* 0x000fd000088e0404 */
.L_x_223:
[----:B------:R-:W-:Y:S01]  /*9d50*/  ISETP.NE.AND P0, PT, R2, 0x1, PT ;  /* 0x000000010200780c */ /* 0x000fe20003f05270 */
[----:B------:R-:W-:Y:S01]  /*9d60*/  ULDC UR6, c[0x0][0x8f0] ;  /* 0x00023c0000067ab9 */ /* 0x000fe20000000800 */
[----:B------:R-:W-:Y:S01]  /*9d70*/  LOP3.LUT R20, R20, UR18, RZ, 0xc0, !PT ;  /* 0x0000001214147c12 */ /* 0x000fe2000f8ec0ff */
[----:B--2---:R-:W-:Y:S01]  /*9d80*/  IMAD.MOV R24, RZ, RZ, -R24 ;  /* 0x000000ffff187224 */ /* 0x004fe200078e0a18 */
[----:B------:R-:W-:Y:S01]  /*9d90*/  SHF.R.U64 R5, R4, UR6, R5 ;  /* 0x0000000604057c19 */ /* 0x000fe20008001205 */
[----:B------:R-:W-:Y:S01]  /*9da0*/  ULDC UR6, c[0x0][0x8e0] ;  /* 0x0002380000067ab9 */ /* 0x000fe20000000800 */
[----:B------:R-:W-:Y:S01]  /*9db0*/  LOP3.LUT R6, R15, UR17, RZ, 0xc0, !PT ;  /* 0x000000110f067c12 */ /* 0x000fe2000f8ec0ff */
[----:B------:R-:W-:Y:S01]  /*9dc0*/  ULDC UR7, c[0x0][0x8b8] ;  /* 0x00022e0000077ab9 */ /* 0x000fe20000000800 */
[C---:B------:R-:W-:Y:S01]  /*9dd0*/  IADD3 R4, -R5.reuse, RZ, RZ ;  /* 0x000000ff05047210 */ /* 0x040fe20007ffe1ff */
[----:B------:R-:W-:-:S04]  /*9de0*/  IMAD R5, R5, UR19, R20 ;  /* 0x0000001305057c24 */ /* 0x000fc8000f8e0214 */
[----:B---3--:R-:W-:Y:S02]  /*9df0*/  @P0 IMAD R14, R21, R24, R12 ;  /* 0x00000018150e0224 */ /* 0x008fe400078e020c */
[----:B------:R-:W-:Y:S01]  /*9e00*/  IMAD R19, R4, UR6, R19 ;  /* 0x0000000604137c24 */ /* 0x000fe2000f8e0213 */
[----:B------:R-:W-:Y:S01]  /*9e10*/  ULDC UR6, c[0x0][0x8a8] ;  /* 0x00022a0000067ab9 */ /* 0x000fe20000000800 */
[----:B------:R-:W-:Y:S02]  /*9e20*/  IMAD R14, R5, UR7, R14 ;  /* 0x00000007050e7c24 */ /* 0x000fe4000f8e020e */
[----:B------:R-:W-:Y:S02]  /*9e30*/  IMAD R19, R19, UR6, R6 ;  /* 0x0000000613137c24 */ /* 0x000fe4000f8e0206 */
[----:B------:R-:W-:-:S03]  /*9e40*/  IMAD.MOV.U32 R4, RZ, RZ, 0x1 ;  /* 0x00000001ff047424 */ /* 0x000fc600078e00ff */
[----:B------:R-:W-:Y:S02]  /*9e50*/  SEL R20, R19, R14, !P0 ;  /* 0x0000000e13147207 */ /* 0x000fe40004000000 */
[----:B------:R-:W-:-:S07]  /*9e60*/  SEL R21, R14, R19, !P0 ;  /* 0x000000130e157207 */ /* 0x000fce0004000000 */
.L_x_221:
[----:B------:R-:W-:Y:S05]  /*9e70*/  BSYNC B1 ;  /* 0x0000000000017941 */ /* 0x000fea0003800000 */
.L_x_220:
[----:B------:R-:W-:-:S13]  /*9e80*/  LOP3.LUT P0, RZ, R4, 0xff, RZ, 0xc0, !PT ;  /* 0x000000ff04ff7812 */ /* 0x000fda000780c0ff */
[----:B------:R-:W-:Y:S05]  /*9e90*/  @P0 BRA `(.L_x_224) ;  /* 0xfffffff400440947 */ /* 0x000fea000383ffff */
[----:B------:R-:W-:Y:S05]  /*9ea0*/  BSYNC B0 ;  /* 0x0000000000007941 */ /* 0x000fea0003800000 */
.L_x_213:
[----:B------:R-:W-:-:S03]  /*9eb0*/  UMOV UR6, 0xffffffff ;  /* 0xffffffff00067882 */ /* 0x000fc60000000000 */
[----:B------:R-:W-:Y:S05]  /*9ec0*/  BRA.DIV UR6, `(.L_x_225) ;  /* 0x0000000a06cc7947 */ /* 0x000fea000b800000 */
[----:B------:R-:W-:-:S13]  /*9ed0*/  ELECT P6, URZ, PT ;  /* 0x00000000003f782f */ /* 0x000fda00038c0000 */
.L_x_256:
[----:B------:R-:W-:Y:S05]  /*9ee0*/  @!P6 BRA `(.L_x_13) ;  /* 0x0000000000a4e947 */ /* 0x000fea0003800000 */
[----:B------:R-:W-:-:S04]  /*9ef0*/  LOP3.LUT R22, R22, 0x2, RZ, 0xfc, !PT ;  /* 0x0000000216167812 */ /* 0x000fc800078efcff */
[----:B------:R-:W-:-:S13]  /*9f00*/  ISETP.NE.AND P0, PT, R22, 0x3, PT ;  /* 0x000000031600780c */ /* 0x000fda0003f05270 */
[----:B------:R-:W-:Y:S05]  /*9f10*/  @!P0 BRA `(.L_x_226) ;  /* 0x0000000000048947 */ /* 0x000fea0003800000 */
[----:B-1----:R-:W-:Y:S01]  /*9f20*/  BPT.TRAP 0x1 ;  /* 0x000000040000795c */ /* 0x002fe20000300000 */
.L_x_226:
[----:B------:R-:W2:Y:S01]  /*9f30*/  S2R R3, SR_CgaCtaId ;  /* 0x0000000000037919 */ /* 0x000ea20000008800 */
[----:B------:R-:W-:Y:S02]  /*9f40*/  MOV R0, 0x400 ;  /* 0x0000040000007802 */ /* 0x000fe40000000f00 */
[----:B------:R-:W-:Y:S02]  /*9f50*/  SHF.L.U32 R2, R10, 0x1f, RZ ;  /* 0x0000001f0a027819 */ /* 0x000fe400000006ff */
[----:B--2---:R-:W-:-:S05]  /*9f60*/  LEA R0, R3, R0, 0x18 ;  /* 0x0000000003007211 */ /* 0x004fca00078ec0ff */
[----:B------:R-:W-:-:S05]  /*9f70*/  VIADD R0, R0, 0x20 ;  /* 0x0000002000007836 */ /* 0x000fca0000000000 */
[C---:B------:R-:W-:Y:S01]  /*9f80*/  LEA R5, R9.reuse, R0, 0x3 ;  /* 0x0000000009057211 */ /* 0x040fe200078e18ff */
[----:B------:R-:W-:-:S03]  /*9f90*/  VIADD R9, R9, 0x1 ;  /* 0x0000000109097836 */ /* 0x000fc60000000000 */
[----:B------:R-:W2:Y:S02]  /*9fa0*/  SYNCS.PHASECHK.TRANS64.TRYWAIT P0, [R5+URZ], R2 ;  /* 0x00000002050075a7 */ /* 0x000ea4000800017f */
[----:B------:R-:W-:-:S04]  /*9fb0*/  ISETP.NE.AND P1, PT, R9, 0x4, PT ;  /* 0x000000040900780c */ /* 0x000fc80003f25270 */
[----:B------:R-:W-:Y:S02]  /*9fc0*/  SEL R3, RZ, 0x1, P1 ;  /* 0x00000001ff037807 */ /* 0x000fe40000800000 */
[----:B------:R-:W-:Y:S02]  /*9fd0*/  SEL R9, R9, RZ, P1 ;  /* 0x000000ff09097207 */ /* 0x000fe40000800000 */
[----:B------:R-:W-:-:S03]  /*9fe0*/  LOP3.LUT R10, R10, R3, RZ, 0x3c, !PT ;  /* 0x000000030a0a7212 */ /* 0x000fc600078e3cff */
[----:B------:R-:W-:Y:S01]  /*9ff0*/  IMAD R7, R9, 0x8, R0 ;  /* 0x0000000809077824 */ /* 0x000fe200078e0200 */
[----:B------:R-:W-:Y:S01]  /*a000*/  SHF.L.U32 R4, R10, 0x1f, RZ ;  /* 0x0000001f0a047819 */ /* 0x000fe200000006ff */
[----:B--2---:R-:W-:Y:S06]  /*a010*/  @!P0 BRA `(.L_x_227) ;  /* 0x0000000800988947 */ /* 0x004fec0003800000 */
.L_x_257:
[----:B------:R-:W3:Y:S01]  /*a020*/  SYNCS.PHASECHK.TRANS64.TRYWAIT P0, [R7+URZ], R4 ;  /* 0x00000004070075a7 */ /* 0x000ee2000800017f */
[----:B--2---:R-:W-:-:S04]  /*a030*/  IADD3 R2, R9, 0x1, RZ ;  /* 0x0000000109027810 */ /* 0x004fc80007ffe0ff */
[----:B------:R-:W-:-:S04]  /*a040*/  ISETP.NE.AND P1, PT, R2, 0x4, PT ;  /* 0x000000040200780c */ /* 0x000fc80003f25270 */
[----:B------:R-:W-:Y:S02]  /*a050*/  SEL R3, RZ, 0x1, P1 ;  /* 0x00000001ff037807 */ /* 0x000fe40000800000 */
[----:B------:R-:W-:Y:S02]  /*a060*/  SEL R9, R2, RZ, P1 ;  /* 0x000000ff02097207 */ /* 0x000fe40000800000 */
[----:B------:R-:W-:-:S03]  /*a070*/  LOP3.LUT R11, R10, R3, RZ, 0x3c, !PT ;  /* 0x000000030a0b7212 */ /* 0x000fc600078e3cff */
[----:B------:R-:W-:Y:S01]  /*a080*/  IMAD R6, R9, 0x8, R0 ;  /* 0x0000000809067824 */ /* 0x000fe200078e0200 */
[----:B------:R-:W-:Y:S01]  /*a090*/  SHF.L.U32 R5, R11, 0x1f, RZ ;  /* 0x0000001f0b057819 */ /* 0x000fe200000006ff */
[----:B---3--:R-:W-:Y:S06]  /*a0a0*/  @!P0 BRA `(.L_x_228) ;  /* 0x0000000800888947 */ /* 0x008fec0003800000 */
.L_x_258:
[----:B------:R-:W3:Y:S01]  /*a0b0*/  SYNCS.PHASECHK.TRANS64.TRYWAIT P0, [R6+URZ], R5 ;  /* 0x00000005060075a7 */ /* 0x000ee2000800017f */
[----:B------:R-:W-:-:S05]  /*a0c0*/  VIADD R2, R9, 0x1 ;  /* 0x0000000109027836 */ /* 0x000fca0000000000 */
[----:B------:R-:W-:-:S04]  /*a0d0*/  ISETP.NE.AND P1, PT, R2, 0x4, PT ;  /* 0x000000040200780c */ /* 0x000fc80003f25270 */
[----:B--2---:R-:W-:Y:S02]  /*a0e0*/  SEL R4, RZ, 0x1, P1 ;  /* 0x00000001ff047807 */ /* 0x004fe40000800000 */
[----:B------:R-:W-:Y:S02]  /*a0f0*/  SEL R3, R2, RZ, P1 ;  /* 0x000000ff02037207 */ /* 0x000fe40000800000 */
[----:B------:R-:W-:Y:S01]  /*a100*/  LOP3.LUT R4, R11, R4, RZ, 0x3c, !PT ;  /* 0x000000040b047212 */ /* 0x000fe200078e3cff */
[----:B---3--:R-:W-:Y:S06]  /*a110*/  @!P0 BRA `(.L_x_229) ;  /* 0x0000000800808947 */ /* 0x008fec0003800000 */
.L_x_259:
[----:B------:R-:W-:Y:S02]  /*a120*/  LEA R3, R3, R0, 0x3 ;  /* 0x0000000003037211 */ /* 0x000fe400078e18ff */
[----:B------:R-:W-:-:S07]  /*a130*/  SHF.L.U32 R0, R4, 0x1f, RZ ;  /* 0x0000001f04007819 */ /* 0x000fce00000006ff */
.L_x_230:
[----:B---3--:R3:W4:Y:S02]  /*a140*/  SYNCS.PHASECHK.TRANS64.TRYWAIT P0, [R3+URZ], R0 ;  /* 0x00000000030075a7 */ /* 0x008724000800017f */
[----:B----4-:R-:W-:Y:S05]  /*a150*/  @!P0 NANOSLEEP.SYNCS 0x989680 ;  /* 0x009896800000895d */ /* 0x010fea0003900000 */
[----:B------:R-:W4:Y:S02]  /*a160*/  @!P0 SYNCS.PHASECHK.TRANS64 P0, [R3+URZ], R0 ;  /* 0x00000000030085a7 */ /* 0x000f24000800007f */
[----:B----4-:R-:W-:Y:S05]  /*a170*/  @!P0 BRA `(.L_x_230) ;  /* 0xfffffffc00f08947 */ /* 0x010fea000383ffff */
.L_x_13:
[----:B-1----:R-:W-:Y:S05]  /*a180*/  BSYNC B6 ;  /* 0x0000000000067941 */ /* 0x002fea0003800000 */
.L_x_11:
[----:B------:R-:W-:Y:S05]  /*a190*/  EXIT ;  /* 0x000000000000794d */ /* 0x000fea0003800000 */
.L_x_26:
[----:B----4-:R4:W1:Y:S02]  /*a1a0*/  SYNCS.PHASECHK.TRANS64.TRYWAIT P1, [R3+URZ], R0 ;  /* 0x00000000030075a7 */ /* 0x010864000802017f */
[----:B-1----:R-:W-:Y:S05]  /*a1b0*/  @!P1 NANOSLEEP.SYNCS 0x989680 ;  /* 0x009896800000995d */ /* 0x002fea0003900000 */
[----:B------:R-:W1:Y:S02]  /*a1c0*/  @!P1 SYNCS.PHASECHK.TRANS64 P1, [R3+URZ], R0 ;  /* 0x00000000030095a7 */ /* 0x000e64000802007f */
[----:B-1----:R-:W-:Y:S05]  /*a1d0*/  @!P1 BRA `(.L_x_26) ;  /* 0xfffffffc00f09947 */ /* 0x002fea000383ffff */
[----:B------:R-:W-:Y:S05]  /*a1e0*/  BRA `(.L_x_25) ;  /* 0xffffff7800087947 */ /* 0x000fea000383ffff */
.L_x_31:
[----:B---3--:R-:W-:-:S04]  /*a1f0*/  IMAD.U32 R5, RZ, RZ, UR4 ;  /* 0x00000004ff057e24 */ /* 0x008fc8000f8e00ff */
[----:B------:R3:W4:Y:S03]  /*a200*/  SYNCS.PHASECHK.TRANS64.TRYWAIT P1, [R5+URZ], R4 ;  /* 0x00000004050075a7 */ /* 0x000726000802017f */
[----:B----4-:R-:W-:Y:S05]  /*a210*/  @!P1 NANOSLEEP.SYNCS 0x989680 ;  /* 0x009896800000995d */ /* 0x010fea0003900000 */
[----:B------:R-:W4:Y:S02]  /*a220*/  @!P1 SYNCS.PHASECHK.TRANS64 P1, [R5+URZ], R4 ;  /* 0x00000004050095a7 */ /* 0x000f24000802007f */
[----:B----4-:R-:W-:Y:S05]  /*a230*/  @!P1 BRA `(.L_x_31) ;  /* 0xfffffffc00ec9947 */ /* 0x010fea000383ffff */
[----:B------:R-:W-:Y:S05]  /*a240*/  BRA `(.L_x_30) ;  /* 0xffffff7c002c7947 */ /* 0x000fea000383ffff */
.L_x_54:
[----:B-1----:R-:W-:-:S04]  /*a250*/  IMAD.U32 R5, RZ, RZ, UR53 ;  /* 0x00000035ff057e24 */ /* 0x002fc8000f8e00ff */
[----:B------:R1:W2:Y:S03]  /*a260*/  SYNCS.PHASECHK.TRANS64.TRYWAIT P2, [R5+URZ+0x40], R4 ;  /* 0x00004004050075a7 */ /* 0x0002a6000804017f */
[----:B--2---:R-:W-:Y:S05]  /*a270*/  @!P2 NANOSLEEP.SYNCS 0x989680 ;  /* 0x009896800000a95d */ /* 0x004fea0003900000 */
[----:B------:R-:W2:Y:S02]  /*a280*/  @!P2 SYNCS.PHASECHK.TRANS64 P2, [R5+URZ+0x40], R4 ;  /* 0x000040040500a5a7 */ /* 0x000ea4000804007f */
[----:B--2---:R-:W-:Y:S05]  /*a290*/  @!P2 BRA `(.L_x_54) ;  /* 0xfffffffc00eca947 */ /* 0x004fea000383ffff */
[----:B------:R-:W-:Y:S05]  /*a2a0*/  BRA `(.L_x_231) ;  /* 0xffffff8c008c7947 */ /* 0x000fea000383ffff */
.L_x_65:
[----:B-1----:R1:W2:Y:S02]  /*a2b0*/  SYNCS.PHASECHK.TRANS64.TRYWAIT P3, [R14+URZ+0x40], R15 ;  /* 0x0000400f0e0075a7 */ /* 0x0022a4000806017f */
[----:B--2---:R-:W-:Y:S05]  /*a2c0*/  @!P3 NANOSLEEP.SYNCS 0x989680 ;  /* 0x009896800000b95d */ /* 0x004fea0003900000 */
[----:B------:R-:W2:Y:S02]  /*a2d0*/  @!P3 SYNCS.PHASECHK.TRANS64 P3, [R14+URZ+0x40], R15 ;  /* 0x0000400f0e00b5a7 */ /* 0x000ea4000806007f */
[----:B--2---:R-:W-:Y:S05]  /*a2e0*/  @!P3 BRA `(.L_x_65) ;  /* 0xfffffffc00f0b947 */ /* 0x004fea000383ffff */
[----:B------:R-:W-:Y:S05]  /*a2f0*/  BRA `(.L_x_232) ;  /* 0xffffff9400b47947 */ /* 0x000fea000383ffff */
.L_x_75:
[----:B-1----:R1:W2:Y:S02]  /*a300*/  SYNCS.PHASECHK.TRANS64.TRYWAIT P3, [R12+URZ+0x40], R13 ;  /* 0x0000400d0c0075a7 */ /* 0x0022a4000806017f */
[----:B--2---:R-:W-:Y:S05]  /*a310*/  @!P3 NANOSLEEP.SYNCS 0x989680 ;  /* 0x009896800000b95d */ /* 0x004fea0003900000 */
[----:B------:R-:W2:Y:S02]  /*a320*/  @!P3 SYNCS.PHASECHK.TRANS64 P3, [R12+URZ+0x40], R13 ;  /* 0x0000400d0c00b5a7 */ /* 0x000ea4000806007f */
[----:B--2---:R-:W-:Y:S05]  /*a330*/  @!P3 BRA `(.L_x_75) ;  /* 0xfffffffc00f0b947 */ /* 0x004fea000383ffff */
[----:B------:R-:W-:Y:S05]  /*a340*/  BRA `(.L_x_233) ;  /* 0xffffff9c00647947 */ /* 0x000fea000383ffff */
.L_x_85:
[----:B-1----:R1:W2:Y:S02]  /*a350*/  SYNCS.PHASECHK.TRANS64.TRYWAIT P3, [R13+URZ+0x40], R12 ;  /* 0x0000400c0d0075a7 */ /* 0x0022a4000806017f */
[----:B--2---:R-:W-:Y:S05]  /*a360*/  @!P3 NANOSLEEP.SYNCS 0x989680 ;  /* 0x009896800000b95d */ /* 0x004fea0003900000 */
[----:B------:R-:W2:Y:S02]  /*a370*/  @!P3 SYNCS.PHASECHK.TRANS64 P3, [R13+URZ+0x40], R12 ;  /* 0x0000400c0d00b5a7 */ /* 0x000ea4000806007f */
[----:B--2---:R-:W-:Y:S05]  /*a380*/  @!P3 BRA `(.L_x_85) ;  /* 0xfffffffc00f0b947 */ /* 0x004fea000383ffff */
[----:B------:R-:W-:Y:S05]  /*a390*/  BRA `(.L_x_234) ;  /* 0xffffffa4001c7947 */ /* 0x000fea000383ffff */
.L_x_95:
[----:B-1----:R1:W2:Y:S02]  /*a3a0*/  SYNCS.PHASECHK.TRANS64.TRYWAIT P3, [R12+URZ+0x40], R13 ;  /* 0x0000400d0c0075a7 */ /* 0x0022a4000806017f */
[----:B--2---:R-:W-:Y:S05]  /*a3b0*/  @!P3 NANOSLEEP.SYNCS 0x989680 ;  /* 0x009896800000b95d */ /* 0x004fea0003900000 */
[----:B------:R-:W2:Y:S02]  /*a3c0*/  @!P3 SYNCS.PHASECHK.TRANS64 P3, [R12+URZ+0x40], R13 ;  /* 0x0000400d0c00b5a7 */ /* 0x000ea4000806007f */
[----:B--2---:R-:W-:Y:S05]  /*a3d0*/  @!P3 BRA `(.L_x_95) ;  /* 0xfffffffc00f0b947 */ /* 0x004fea000383ffff */
[----:B------:R-:W-:Y:S05]  /*a3e0*/  BRA `(.L_x_235) ;  /* 0xffffffa800d87947 */ /* 0x000fea000383ffff */
.L_x_105:
[----:B-1----:R1:W2:Y:S02]  /*a3f0*/  SYNCS.PHASECHK.TRANS64.TRYWAIT P3, [R12+URZ+0x40], R13 ;  /* 0x0000400d0c0075a7 */ /* 0x0022a4000806017f */
[----:B--2---:R-:W-:Y:S05]  /*a400*/  @!P3 NANOSLEEP.SYNCS 0x989680 ;  /* 0x009896800000b95d */ /* 0x004fea0003900000 */
[----:B------:R-:W2:Y:S02]  /*a410*/  @!P3 SYNCS.PHASECHK.TRANS64 P3, [R12+URZ+0x40], R13 ;  /* 0x0000400d0c00b5a7 */ /* 0x000ea4000806007f */
[----:B--2---:R-:W-:Y:S05]  /*a420*/  @!P3 BRA `(.L_x_105) ;  /* 0xfffffffc00f0b947 */ /* 0x004fea000383ffff */
[----:B------:R-:W-:Y:S05]  /*a430*/  BRA `(.L_x_236) ;  /* 0xffffffb0008c7947 */ /* 0x000fea000383ffff */
.L_x_115:
[----:B-1----:R1:W2:Y:S02]  /*a440*/  SYNCS.PHASECHK.TRANS64.TRYWAIT P3, [R12+URZ+0x40], R13 ;  /* 0x0000400d0c0075a7 */ /* 0x0022a4000806017f */
[----:B--2---:R-:W-:Y:S05]  /*a450*/  @!P3 NANOSLEEP.SYNCS 0x989680 ;  /* 0x009896800000b95d */ /* 0x004fea0003900000 */
[----:B------:R-:W2:Y:S02]  /*a460*/  @!P3 SYNCS.PHASECHK.TRANS64 P3, [R12+URZ+0x40], R13 ;  /* 0x0000400d0c00b5a7 */ /* 0x000ea4000806007f */
[----:B--2---:R-:W-:Y:S05]  /*a470*/  @!P3 BRA `(.L_x_115) ;  /* 0xfffffffc00f0b947 */ /* 0x004fea000383ffff */
[----:B------:R-:W-:Y:S05]  /*a480*/  BRA `(.L_x_237) ;  /* 0xffffffb800407947 */ /* 0x000fea000383ffff */
.L_x_125:
[----:B--2---:R2:W3:Y:S02]  /*a490*/  SYNCS.PHASECHK.TRANS64.TRYWAIT P3, [R14+URZ+0x40], R29 ;  /* 0x0000401d0e0075a7 */ /* 0x0044e4000806017f */
[----:B---3--:R-:W-:Y:S05]  /*a4a0*/  @!P3 NANOSLEEP.SYNCS 0x989680 ;  /* 0x009896800000b95d */ /* 0x008fea0003900000 */
[----:B------:R-:W3:Y:S02]  /*a4b0*/  @!P3 SYNCS.PHASECHK.TRANS64 P3, [R14+URZ+0x40], R29 ;  /* 0x0000401d0e00b5a7 */ /* 0x000ee4000806007f */
[----:B---3--:R-:W-:Y:S05]  /*a4c0*/  @!P3 BRA `(.L_x_125) ;  /* 0xfffffffc00f0b947 */ /* 0x008fea000383ffff */
[----:B------:R-:W-:Y:S05]  /*a4d0*/  BRA `(.L_x_238) ;  /* 0xffffffbc00f47947 */ /* 0x000fea000383ffff */
.L_x_145:
[----:B-1----:R-:W-:-:S04]  /*a4e0*/  MOV R3, UR4 ;  /* 0x0000000400037c02 */ /* 0x002fc80008000f00 */
[----:B------:R1:W2:Y:S03]  /*a4f0*/  SYNCS.PHASECHK.TRANS64.TRYWAIT P0, [R3+URZ+0x88], R0 ;  /* 0x00008800030075a7 */ /* 0x0002a6000800017f */
[----:B--2---:R-:W-:Y:S05]  /*a500*/  @!P0 NANOSLEEP.SYNCS 0x989680 ;  /* 0x009896800000895d */ /* 0x004fea0003900000 */
[----:B------:R-:W2:Y:S02]  /*a510*/  @!P0 SYNCS.PHASECHK.TRANS64 P0, [R3+URZ+0x88], R0 ;  /* 0x00008800030085a7 */ /* 0x000ea4000800007f */
[----:B--2---:R-:W-:Y:S05]  /*a520*/  @!P0 BRA `(.L_x_145) ;  /* 0xfffffffc00ec8947 */ /* 0x004fea000383ffff */
[----:B------:R-:W-:Y:S05]  /*a530*/  BRA `(.L_x_144) ;  /* 0xffffffd4004c7947 */ /* 0x000fea000383ffff */
.L_x_154:
[----:B-1----:R-:W-:-:S04]  /*a540*/  IMAD.U32 R5, RZ, RZ, UR13 ;  /* 0x0000000dff057e24 */ /* 0x002fc8000f8e00ff */
[----:B------:R1:W2:Y:S03]  /*a550*/  SYNCS.PHASECHK.TRANS64.TRYWAIT P1, [R5+URZ+0x60], R4 ;  /* 0x00006004050075a7 */ /* 0x0002a6000802017f */
[----:B--2---:R-:W-:Y:S05]  /*a560*/  @!P1 NANOSLEEP.SYNCS 0x989680 ;  /* 0x009896800000995d */ /* 0x004fea0003900000 */
[----:B------:R-:W2:Y:S02]  /*a570*/  @!P1 SYNCS.PHASECHK.TRANS64 P1, [R5+URZ+0x60], R4 ;  /* 0x00006004050095a7 */ /* 0x000ea4000802007f */
[----:B--2---:R-:W-:Y:S05]  /*a580*/  @!P1 BRA `(.L_x_154) ;  /* 0xfffffffc00ec9947 */ /* 0x004fea000383ffff */
[----:B------:R-:W-:Y:S05]  /*a590*/  BRA `(.L_x_239) ;  /* 0xffffffd800307947 */ /* 0x000fea000383ffff */
.L_x_160:
[----:B-12---:R-:W-:-:S04]  /*a5a0*/  IMAD.U32 R5, RZ, RZ, UR13 ;  /* 0x0000000dff057e24 */ /* 0x006fc8000f8e00ff */
[----:B------:R1:W2:Y:S03]  /*a5b0*/  SYNCS.PHASECHK.TRANS64.TRYWAIT P1, [R5+URZ+0x68], R4 ;  /* 0x00006804050075a7 */ /* 0x0002a6000802017f */
[----:B--2---:R-:W-:Y:S05]  /*a5c0*/  @!P1 NANOSLEEP.SYNCS 0x989680 ;  /* 0x009896800000995d */ /* 0x004fea0003900000 */
[----:B------:R-:W2:Y:S02]  /*a5d0*/  @!P1 SYNCS.PHASECHK.TRANS64 P1, [R5+URZ+0x68], R4 ;  /* 0x00006804050095a7 */ /* 0x000ea4000802007f */
[----:B--2---:R-:W-:Y:S05]  /*a5e0*/  @!P1 BRA `(.L_x_160) ;  /* 0xfffffffc00ec9947 */ /* 0x004fea000383ffff */
[----:B------:R-:W-:Y:S05]  /*a5f0*/  BRA `(.L_x_240) ;  /* 0xffffffd800787947 */ /* 0x000fea000383ffff */
.L_x_166:
[----:B-123--:R-:W-:-:S04]  /*a600*/  MOV R5, UR13 ;  /* 0x0000000d00057c02 */ /* 0x00efc80008000f00 */
[----:B------:R1:W2:Y:S03]  /*a610*/  SYNCS.PHASECHK.TRANS64.TRYWAIT P1, [R5+URZ+0x70], R4 ;  /* 0x00007004050075a7 */ /* 0x0002a6000802017f */
[----:B--2---:R-:W-:Y:S05]  /*a620*/  @!P1 NANOSLEEP.SYNCS 0x989680 ;  /* 0x009896800000995d */ /* 0x004fea0003900000 */
[----:B------:R-:W2:Y:S02]  /*a630*/  @!P1 SYNCS.PHASECHK.TRANS64 P1, [R5+URZ+0x70], R4 ;  /* 0x00007004050095a7 */ /* 0x000ea4000802007f */
[----:B--2---:R-:W-:Y:S05]  /*a640*/  @!P1 BRA `(.L_x_166) ;  /* 0xfffffffc00ec9947 */ /* 0x004fea000383ffff */
[----:B------:R-:W-:Y:S05]  /*a650*/  BRA `(.L_x_241) ;  /* 0xffffffd800cc7947 */ /* 0x000fea000383ffff */
.L_x_172:
[----:B-1234-:R-:W-:-:S04]  /*a660*/  IMAD.U32 R5, RZ, RZ, UR13 ;  /* 0x0000000dff057e24 */ /* 0x01efc8000f8e00ff */
[----:B------:R1:W2:Y:S03]  /*a670*/  SYNCS.PHASECHK.TRANS64.TRYWAIT P1, [R5+URZ+0x78], R4 ;  /* 0x00007804050075a7 */ /* 0x0002a6000802017f */
[----:B--2---:R-:W-:Y:S05]  /*a680*/  @!P1 NANOSLEEP.SYNCS 0x989680 ;  /* 0x009896800000995d */ /* 0x004fea0003900000 */
[----:B------:R-:W2:Y:S02]  /*a690*/  @!P1 SYNCS.PHASECHK.TRANS64 P1, [R5+URZ+0x78], R4 ;  /* 0x00007804050095a7 */ /* 0x000ea4000802007f */
[----:B--2---:R-:W-:Y:S05]  /*a6a0*/  @!P1 BRA `(.L_x_172) ;  /* 0xfffffffc00ec9947 */ /* 0x004fea000383ffff */
[----:B------:R-:W-:Y:S05]  /*a6b0*/  BRA `(.L_x_242) ;  /* 0xffffffdc00187947 */ /* 0x000fea000383ffff */
.L_x_178:
[----:B-1234-:R-:W-:-:S04]  /*a6c0*/  IMAD.U32 R5, RZ, RZ, UR13 ;  /* 0x0000000dff057e24 */ /* 0x01efc8000f8e00ff */
[----:B------:R1:W2:Y:S03]  /*a6d0*/  SYNCS.PHASECHK.TRANS64.TRYWAIT P1, [R5+URZ+0x60], R4 ;  /* 0x00006004050075a7 */ /* 0x0002a6000802017f */
[----:B--2---:R-:W-:Y:S05]  /*a6e0*/  @!P1 NANOSLEEP.SYNCS 0x989680 ;  /* 0x009896800000995d */ /* 0x004fea0003900000 */
[----:B------:R-:W2:Y:S02]  /*a6f0*/  @!P1 SYNCS.PHASECHK.TRANS64 P1, [R5+URZ+0x60], R4 ;  /* 0x00006004050095a7 */ /* 0x000ea4000802007f */
[----:B--2---:R-:W-:Y:S05]  /*a700*/  @!P1 BRA `(.L_x_178) ;  /* 0xfffffffc00ec9947 */ /* 0x004fea000383ffff */
[----:B------:R-:W-:Y:S05]  /*a710*/  BRA `(.L_x_243) ;  /* 0xffffffdc006c7947 */ /* 0x000fea000383ffff */
.L_x_184:
[----:B-1234-:R-:W-:-:S04]  /*a720*/  MOV R5, UR13 ;  /* 0x0000000d00057c02 */ /* 0x01efc80008000f00 */
[----:B------:R1:W2:Y:S03]  /*a730*/  SYNCS.PHASECHK.TRANS64.TRYWAIT P1, [R5+URZ+0x68], R4 ;  /* 0x00006804050075a7 */ /* 0x0002a6000802017f */
[----:B--2---:R-:W-:Y:S05]  /*a740*/  @!P1 NANOSLEEP.SYNCS 0x989680 ;  /* 0x009896800000995d */ /* 0x004fea0003900000 */
[----:B------:R-:W2:Y:S02]  /*a750*/  @!P1 SYNCS.PHASECHK.TRANS64 P1, [R5+URZ+0x68], R4 ;  /* 0x00006804050095a7 */ /* 0x000ea4000802007f */
[----:B--2---:R-:W-:Y:S05]  /*a760*/  @!P1 BRA `(.L_x_184) ;  /* 0xfffffffc00ec9947 */ /* 0x004fea000383ffff */
[----:B------:R-:W-:Y:S05]  /*a770*/  BRA `(.L_x_244) ;  /* 0xffffffdc00ac7947 */ /* 0x000fea000383ffff */
.L_x_190:
[----:B-1234-:R-:W-:-:S04]  /*a780*/  IMAD.U32 R5, RZ, RZ, UR13 ;  /* 0x0000000dff057e24 */ /* 0x01efc8000f8e00ff */
[----:B------:R1:W2:Y:S03]  /*a790*/  SYNCS.PHASECHK.TRANS64.TRYWAIT P1, [R5+URZ+0x70], R4 ;  /* 0x00007004050075a7 */ /* 0x0002a6000802017f */
[----:B--2---:R-:W-:Y:S05]  /*a7a0*/  @!P1 NANOSLEEP.SYNCS 0x989680 ;  /* 0x009896800000995d */ /* 0x004fea0003900000 */
[----:B------:R-:W2:Y:S02]  /*a7b0*/  @!P1 SYNCS.PHASECHK.TRANS64 P1, [R5+URZ+0x70], R4 ;  /* 0x00007004050095a7 */ /* 0x000ea4000802007f */
[----:B--2---:R-:W-:Y:S05]  /*a7c0*/  @!P1 BRA `(.L_x_190) ;  /* 0xfffffffc00ec9947 */ /* 0x004fea000383ffff */
[----:B------:R-:W-:Y:S05]  /*a7d0*/  BRA `(.L_x_245) ;  /* 0xffffffdc00f47947 */ /* 0x000fea000383ffff */
.L_x_196:
[----:B-1234-:R-:W-:-:S04]  /*a7e0*/  IMAD.U32 R5, RZ, RZ, UR13 ;  /* 0x0000000dff057e24 */ /* 0x01efc8000f8e00ff */
[----:B------:R1:W2:Y:S03]  /*a7f0*/  SYNCS.PHASECHK.TRANS64.TRYWAIT P1, [R5+URZ+0x78], R4 ;  /* 0x00007804050075a7 */ /* 0x0002a6000802017f */
[----:B--2---:R-:W-:Y:S05]  /*a800*/  @!P1 NANOSLEEP.SYNCS 0x989680 ;  /* 0x009896800000995d */ /* 0x004fea0003900000 */
[----:B------:R-:W2:Y:S02]  /*a810*/  @!P1 SYNCS.PHASECHK.TRANS64 P1, [R5+URZ+0x78], R4 ;  /* 0x00007804050095a7 */ /* 0x000ea4000802007f */
[----:B--2---:R-:W-:Y:S05]  /*a820*/  @!P1 BRA `(.L_x_196) ;  /* 0xfffffffc00ec9947 */ /* 0x004fea000383ffff */
[----:B------:R-:W-:Y:S05]  /*a830*/  BRA `(.L_x_246) ;  /* 0xffffffe000307947 */ /* 0x000fea000383ffff */
.L_x_206:
[----:B------:R1:W1:Y:S02]  /*a840*/  SYNCS.PHASECHK.TRANS64.TRYWAIT P0, [R0+URZ+0x60], R3 ;  /* 0x00006003000075a7 */ /* 0x000264000800017f */
[----:B-1----:R-:W-:Y:S05]  /*a850*/  @!P0 NANOSLEEP.SYNCS 0x989680 ;  /* 0x009896800000895d */ /* 0x002fea0003900000 */
[----:B------:R-:W1:Y:S02]  /*a860*/  @!P0 SYNCS.PHASECHK.TRANS64 P0, [R0+URZ+0x60], R3 ;  /* 0x00006003000085a7 */ /* 0x000e64000800007f */
[----:B-1----:R-:W-:Y:S05]  /*a870*/  @!P0 BRA `(.L_x_206) ;  /* 0xfffffffc00f08947 */ /* 0x002fea000383ffff */
[----:B------:R-:W-:Y:S05]  /*a880*/  BRA `(.L_x_247) ;  /* 0xffffffe800147947 */ /* 0x000fea000383ffff */
.L_x_208:
[----:B------:R1:W1:Y:S02]  /*a890*/  SYNCS.PHASECHK.TRANS64.TRYWAIT P0, [R0+URZ+0x68], R3 ;  /* 0x00006803000075a7 */ /* 0x000264000800017f */
[----:B-1----:R-:W-:Y:S05]  /*a8a0*/  @!P0 NANOSLEEP.SYNCS 0x989680 ;  /* 0x009896800000895d */ /* 0x002fea0003900000 */
[----:B------:R-:W1:Y:S02]  /*a8b0*/  @!P0 SYNCS.PHASECHK.TRANS64 P0, [R0+URZ+0x68], R3 ;  /* 0x00006803000085a7 */ /* 0x000e64000800007f */
[----:B-1----:R-:W-:Y:S05]  /*a8c0*/  @!P0 BRA `(.L_x_208) ;  /* 0xfffffffc00f08947 */ /* 0x002fea000383ffff */
[----:B------:R-:W-:Y:S05]  /*a8d0*/  BRA `(.L_x_248) ;  /* 0xffffffe800107947 */ /* 0x000fea000383ffff */
.L_x_210:
[----:B------:R1:W1:Y:S02]  /*a8e0*/  SYNCS.PHASECHK.TRANS64.TRYWAIT P0, [R0+URZ+0x70], R3 ;  /* 0x00007003000075a7 */ /* 0x000264000800017f */
[----:B-1----:R-:W-:Y:S05]  /*a8f0*/  @!P0 NANOSLEEP.SYNCS 0x989680 ;  /* 0x009896800000895d */ /* 0x002fea0003900000 */
[----:B------:R-:W1:Y:S02]  /*a900*/  @!P0 SYNCS.PHASECHK.TRANS64 P0, [R0+URZ+0x70], R3 ;  /* 0x00007003000085a7 */ /* 0x000e64000800007f */
[----:B-1----:R-:W-:Y:S05]  /*a910*/  @!P0 BRA `(.L_x_210) ;  /* 0xfffffffc00f08947 */ /* 0x002fea000383ffff */
[----:B------:R-:W-:Y:S05]  /*a920*/  BRA `(.L_x_249) ;  /* 0xffffffe8000c7947 */ /* 0x000fea000383ffff */
.L_x_214:
[----:B------:R-:W-:Y:S01]  /*a930*/  BSSY B1, `(.L_x_250) ;  /* 0x0000006000017945 */ /* 0x000fe20003800000 */
[----:B------:R-:W-:-:S07]  /*a940*/  MOV R15, 0xffffffff ;  /* 0xffffffff000f7802 */ /* 0x000fce0000000f00 */
[----:B------:R-:W-:Y:S05]  /*a950*/  WARPSYNC.COLLECTIVE R15, `(.L_x_251) ;  /* 0x000000000f0c7348 */ /* 0x000fea0003c00000 */
[----:B------:R-:W-:Y:S02]  /*a960*/  ELECT P6, UR62, PT ;  /* 0x00000000003e782f */ /* 0x000fe400038c0000 */
[----:B------:R-:W-:Y:S01]  /*a970*/  MOV R14, UR62 ;  /* 0x0000003e000e7c02 */ /* 0x000fe20008000f00 */
[----:B------:R-:W-:Y:S10]  /*a980*/  ENDCOLLECTIVE ;  /* 0x000000000000791b */ /* 0x000ff40003800000 */
.L_x_251:
[----:B------:R-:W-:Y:S05]  /*a990*/  BSYNC B1 ;  /* 0x0000000000017941 */ /* 0x000fea0003800000 */
.L_x_250:
[----:B------:R-:W-:Y:S05]  /*a9a0*/  BRA `(.L_x_252) ;  /* 0xffffffe8008c7947 */ /* 0x000fea000383ffff */
.L_x_217:
[----:B--2---:R2:W3:Y:S02]  /*a9b0*/  SYNCS.PHASECHK.TRANS64.TRYWAIT P0, [R14+URZ+0x20], R7 ;  /* 0x000020070e0075a7 */ /* 0x0044e4000800017f */
[----:B---3--:R-:W-:Y:S05]  /*a9c0*/  @!P0 NANOSLEEP.SYNCS 0x989680 ;  /* 0x009896800000895d */ /* 0x008fea0003900000 */
[----:B------:R-:W3:Y:S02]  /*a9d0*/  @!P0 SYNCS.PHASECHK.TRANS64 P0, [R14+URZ+0x20], R7 ;  /* 0x000020070e0085a7 */ /* 0x000ee4000800007f */
[----:B---3--:R-:W-:Y:S05]  /*a9e0*/  @!P0 BRA `(.L_x_217) ;  /* 0xfffffffc00f08947 */ /* 0x008fea000383ffff */
[----:B------:R-:W-:Y:S05]  /*a9f0*/  BRA `(.L_x_253) ;  /* 0xffffffe800c47947 */ /* 0x000fea000383ffff */
.L_x_225:
[----:B------:R-:W-:Y:S01]  /*aa00*/  BSSY B0, `(.L_x_254) ;  /* 0x0000006000007945 */ /* 0x000fe20003800000 */
[----:B------:R-:W-:-:S07]  /*aa10*/  IMAD.MOV.U32 R15, RZ, RZ, -0x1 ;  /* 0xffffffffff0f7424 */ /* 0x000fce00078e00ff */
[----:B-1----:R-:W-:Y:S05]  /*aa20*/  WARPSYNC.COLLECTIVE R15, `(.L_x_255) ;  /* 0x000000000f0c7348 */ /* 0x002fea0003c00000 */
[----:B------:R-:W-:Y:S02]  /*aa30*/  ELECT P6, UR62, PT ;  /* 0x00000000003e782f */ /* 0x000fe400038c0000 */
[----:B------:R-:W-:Y:S01]  /*aa40*/  MOV R14, UR62 ;  /* 0x0000003e000e7c02 */ /* 0x000fe20008000f00 */
[----:B-1----:R-:W-:Y:S10]  /*aa50*/  ENDCOLLECTIVE ;  /* 0x000000000000791b */ /* 0x002ff40003800000 */
.L_x_255:
[----:B------:R-:W-:Y:S05]  /*aa60*/  BSYNC B0 ;  /* 0x0000000000007941 */ /* 0x000fea0003800000 */
.L_x_254:
[----:B------:R-:W-:Y:S05]  /*aa70*/  BRA `(.L_x_256) ;  /* 0xfffffff400187947 */ /* 0x000fea000383ffff */
.L_x_227:
[----:B--2---:R2:W3:Y:S02]  /*aa80*/  SYNCS.PHASECHK.TRANS64.TRYWAIT P0, [R5+URZ], R2 ;  /* 0x00000002050075a7 */ /* 0x0044e4000800017f */
[----:B---3--:R-:W-:Y:S05]  /*aa90*/  @!P0 NANOSLEEP.SYNCS 0x989680 ;  /* 0x009896800000895d */ /* 0x008fea0003900000 */
[----:B------:R-:W3:Y:S02]  /*aaa0*/  @!P0 SYNCS.PHASECHK.TRANS64 P0, [R5+URZ], R2 ;  /* 0x00000002050085a7 */ /* 0x000ee4000800007f */
[----:B---3--:R-:W-:Y:S05]  /*aab0*/  @!P0 BRA `(.L_x_227) ;  /* 0xfffffffc00f08947 */ /* 0x008fea000383ffff */
[----:B------:R-:W-:Y:S05]  /*aac0*/  BRA `(.L_x_257) ;  /* 0xfffffff400547947 */ /* 0x000fea000383ffff */
.L_x_228:
[----:B--2---:R2:W3:Y:S02]  /*aad0*/  SYNCS.PHASECHK.TRANS64.TRYWAIT P0, [R7+URZ], R4 ;  /* 0x00000004070075a7 */ /* 0x0044e4000800017f */
[----:B---3--:R-:W-:Y:S05]  /*aae0*/  @!P0 NANOSLEEP.SYNCS 0x989680 ;  /* 0x009896800000895d */ /* 0x008fea0003900000 */
[----:B------:R-:W3:Y:S02]  /*aaf0*/  @!P0 SYNCS.PHASECHK.TRANS64 P0, [R7+URZ], R4 ;  /* 0x00000004070085a7 */ /* 0x000ee4000800007f */
[----:B---3--:R-:W-:Y:S05]  /*ab00*/  @!P0 BRA `(.L_x_228) ;  /* 0xfffffffc00f08947 */ /* 0x008fea000383ffff */
[----:B------:R-:W-:Y:S05]  /*ab10*/  BRA `(.L_x_258) ;  /* 0xfffffff400647947 */ /* 0x000fea000383ffff */
.L_x_229:
[----:B--2---:R2:W3:Y:S02]  /*ab20*/  SYNCS.PHASECHK.TRANS64.TRYWAIT P0, [R6+URZ], R5 ;  /* 0x00000005060075a7 */ /* 0x0044e4000800017f */
[----:B---3--:R-:W-:Y:S05]  /*ab30*/  @!P0 NANOSLEEP.SYNCS 0x989680 ;  /* 0x009896800000895d */ /* 0x008fea0003900000 */
[----:B------:R-:W3:Y:S02]  /*ab40*/  @!P0 SYNCS.PHASECHK.TRANS64 P0, [R6+URZ], R5 ;  /* 0x00000005060085a7 */ /* 0x000ee4000800007f */
[----:B---3--:R-:W-:Y:S05]  /*ab50*/  @!P0 BRA `(.L_x_229) ;  /* 0xfffffffc00f08947 */ /* 0x008fea000383ffff */
[----:B------:R-:W-:Y:S05]  /*ab60*/  BRA `(.L_x_259) ;  /* 0xfffffff4006c7947 */ /* 0x000fea000383ffff */
.L_x_260:
[----:B------:R-:W-:-:S00]  /*ab70*/  BRA `(.L_x_260) ;  /* 0xfffffffc00fc7947 */ /* 0x000fc0000383ffff */
[----:B------:R-:W-:-:S00]  /*ab80*/  NOP ;  /* 0x0000000000007918 */ /* 0x000fc00000000000 */
[----:B------:R-:W-:-:S00]  /*ab90*/  NOP ;  /* 0x0000000000007918 */ /* 0x000fc00000000000 */
[----:B------:R-:W-:-:S00]  /*aba0*/  NOP ;  /* 0x0000000000007918 */ /* 0x000fc00000000000 */
[----:B------:R-:W-:-:S00]  /*abb0*/  NOP ;  /* 0x0000000000007918 */ /* 0x000fc00000000000 */
[----:B------:R-:W-:-:S00]  /*abc0*/  NOP ;  /* 0x0000000000007918 */ /* 0x000fc00000000000 */
[----:B------:R-:W-:-:S00]  /*abd0*/  NOP ;  /* 0x0000000000007918 */ /* 0x000fc00000000000 */
[----:B------:R-:W-:-:S00]  /*abe0*/  NOP ;  /* 0x0000000000007918 */ /* 0x000fc00000000000 */
[----:B------:R-:W-:-:S00]  /*abf0*/  NOP ;  /* 0x0000000000007918 */ /* 0x000fc00000000000 */
.L_x_261:


//--------------------- .nv.global.init           --------------------------
	.section	.nv.global.init,"aw",@progbits
.nv.global.init:
	.type		$str$22,@object
	.size		$str$22,($str$26 - $str$22)
$str$22:
        /*0000*/ 	.byte	0x6b, 0x5f, 0x74, 0x69, 0x6c, 0x65, 0x5f, 0x63, 0x6f, 0x75, 0x6e, 0x74, 0x20, 0x3e, 0x3d, 0x20
        /*0010*/ 	.byte	0x31, 0x00
	.type		$str$26,@object
	.size		$str$26,($str$27 - $str$26)
$str$26:
        /*0012*/ 	.byte	0x28, 0x61, 0x64, 0x64, 0x72, 0x65, 0x73, 0x73, 0x20, 0x26, 0x20, 0x6d, 0x61, 0x73, 0x6b, 0x29
        /*0022*/ 	.byte	0x20, 0x3d, 0x3d, 0x20, 0x30, 0x00
	.type		$str$27,@object
	.size		$str$27,($str$23 - $str$27)
$str$27:
        /*0028*/ 	.byte	0x2f, 0x74, 0x6d, 0x70, 0x2f, 0x63, 0x75, 0x74, 0x6c, 0x61, 0x73, 0x73, 0x5f, 0x73, 0x77, 0x65
        /*0038*/ 	.byte	0x65, 0x70, 0x5f, 0x73, 0x72, 0x63, 0x2f, 0x69, 0x6e, 0x63, 0x6c, 0x75, 0x64, 0x65, 0x2f, 0x63
        /*0048*/ 	.byte	0x75, 0x74, 0x65, 0x2f, 0x70, 0x6f, 0x69, 0x6e, 0x74, 0x65, 0x72, 0x5f, 0x66, 0x6c, 0x61, 0x67
        /*0058*/ 	.byte	0x67, 0x65, 0x64, 0x2e, 0x68, 0x70, 0x70, 0x00
	.type		$str$23,@object
	.size		$str$23,(__unnamed_2 - $str$23)
$str$23:
        /*0060*/ 	.byte	0x2f, 0x74, 0x6d, 0x70, 0x2f, 0x63, 0x75, 0x74, 0x6c, 0x61, 0x73, 0x73, 0x5f, 0x73, 0x77, 0x65
        /*0070*/ 	.byte	0x65, 0x70, 0x5f, 0x73, 0x72, 0x63, 0x2f, 0x69, 0x6e, 0x63, 0x6c, 0x75, 0x64, 0x65, 0x2f, 0x63
        /*0080*/ 	.byte	0x75, 0x74, 0x6c, 0x61, 0x73, 0x73, 0x2f, 0x67, 0x65, 0x6d, 0x6d, 0x2f, 0x63, 0x6f, 0x6c, 0x6c
        /*0090*/ 	.byte	0x65, 0x63, 0x74, 0x69, 0x76, 0x65, 0x2f, 0x73, 0x6d, 0x39, 0x30, 0x5f, 0x6d, 0x6d, 0x61, 0x5f
        /*00a0*/ 	.byte	0x74, 0x6d, 0x61, 0x5f, 0x67, 0x6d, 0x6d, 0x61, 0x5f, 0x73, 0x73, 0x5f, 0x77, 0x61, 0x72, 0x70
        /*00b0*/ 	.byte	0x73, 0x70, 0x65, 0x63, 0x69, 0x61, 0x6c, 0x69, 0x7a, 0x65, 0x64, 0x2e, 0x68, 0x70, 0x70, 0x00
	.type		__unnamed_2,@object
	.size		__unnamed_2,(__unnamed_1 - __unnamed_2)
__unnamed_2:
        /*00c0*/ 	.byte	0x61, 0x75, 0x74, 0x6f, 0x20, 0x63, 0x75, 0x74, 0x65, 0x3a, 0x3a, 0x61, 0x73, 0x5f, 0x70, 0x6f
        /* <DEDUP_REMOVED lines=27> */
        /*0280*/ 	.byte	0x36, 0x3e, 0x3e, 0x3e, 0x3e, 0x3e, 0x5d, 0x00
	.type		__unnamed_1,@object
	.size		__unnamed_1,(.L_0 - __unnamed_1)
__unnamed_1:
        /* <DEDUP_REMOVED lines=181> */
        /*0dd8*/ 	.byte	0x6e, 0x74, 0x69, 0x74, 0x79, 0x5d, 0x00
.L_0:


//--------------------- .nv.shared._ZN7cutlass13device_kernelINS_4gemm6kernel13GemmUniversalIN4cute5tupleIJiiiiEEENS1_10collective13CollectiveMmaINS1_34MainloopSm90TmaGmmaWarpSpecializedILi4ENS5_IJNS4_1CILi2EEENSA_ILi1EEESC_EEENS1_35KernelTmaWarpSpecializedCooperativeEEENS5_IJNSA_ILi256EEENSA_ILi128EEENSA_ILi64EEEEEENS_6half_tENS5_IJlSC_lEEESK_SL_NS4_8TiledMMAINS4_8MMA_AtomIJNS4_4SM904GMMA26MMA_64x128x16_F32F16F16_SSILNSP_5MajorE0ELSR_0ELNSP_7ScaleInE1ELSS_1EEEEEENS4_6LayoutISD_NS5_IJSC_NSA_ILi0EEESW_EEEEENS5_IJNS4_10UnderscoreESZ_SZ_EEEEENS4_13SM90_TMA_LOADENS4_14ComposedLayoutINS4_7SwizzleILi3ELi4ELi3EEENS4_18smem_ptr_flag_bitsILi16EEENSV_INS5_IJNSA_ILi8EEESI_EEENS5_IJSI_SC_EEEEEEEvNS4_8identityENS4_23SM90_TMA_LOAD_MULTICASTES1C_vS1D_EENS_8epilogue10collective18CollectiveEpilogueINS1G_22Sm90TmaWarpSpecializedILi4ELi2ELi16ELb1ELb0EEEJSJ_NS5_IJSH_NSA_ILi32EEEEEESK_SL_SK_SL_NS1G_6fusion15FusionCallbacksIS1K_NS1N_17LinCombPerRowBiasISK_fSK_SK_fLi8ELNS_15FloatRoundStyleE2EEESJ_S1M_JEEES12_NS13_INS14_ILi2ELi4ELi3EEES17_NSV_INS5_IJS18_S1L_EEENS5_IJS1L_SC_EEEEEEENS4_17SM75_U32x4_LDSM_NENS4_14SM90_TMA_STOREES1X_NS4_17SM90_U32x4_STSM_NENS4_9Copy_AtomIJS20_SK_EEEvEEEvvEEEEvNT_6ParamsE --------------------------
	.section	.nv.shared._ZN7cutlass13device_kernelINS_4gemm6kernel13GemmUniversalIN4cute5tupleIJiiiiEEENS1_10collective13CollectiveMmaINS1_34MainloopSm90TmaGmmaWarpSpecializedILi4ENS5_IJNS4_1CILi2EEENSA_ILi1EEESC_EEENS1_35KernelTmaWarpSpecializedCooperativeEEENS5_IJNSA_ILi256EEENSA_ILi128EEENSA_ILi64EEEEEENS_6half_tENS5_IJlSC_lEEESK_SL_NS4_8TiledMMAINS4_8MMA_AtomIJNS4_4SM904GMMA26MMA_64x128x16_F32F16F16_SSILNSP_5MajorE0ELSR_0ELNSP_7ScaleInE1ELSS_1EEEEEENS4_6LayoutISD_NS5_IJSC_NSA_ILi0EEESW_EEEEENS5_IJNS4_10UnderscoreESZ_SZ_EEEEENS4_13SM90_TMA_LOADENS4_14ComposedLayoutINS4_7SwizzleILi3ELi4ELi3EEENS4_18smem_ptr_flag_bitsILi16EEENSV_INS5_IJNSA_ILi8EEESI_EEENS5_IJSI_SC_EEEEEEEvNS4_8identityENS4_23SM90_TMA_LOAD_MULTICASTES1C_vS1D_EENS_8epilogue10collective18CollectiveEpilogueINS1G_22Sm90TmaWarpSpecializedILi4ELi2ELi16ELb1ELb0EEEJSJ_NS5_IJSH_NSA_ILi32EEEEEESK_SL_SK_SL_NS1G_6fusion15FusionCallbacksIS1K_NS1N_17LinCombPerRowBiasISK_fSK_SK_fLi8ELNS_15FloatRoundStyleE2EEESJ_S1M_JEEES12_NS13_INS14_ILi2ELi4ELi3EEES17_NSV_INS5_IJS18_S1L_EEENS5_IJS1L_SC_EEEEEEENS4_17SM75_U32x4_LDSM_NENS4_14SM90_TMA_STOREES1X_NS4_17SM90_U32x4_STSM_NENS4_9Copy_AtomIJS20_SK_EEEvEEEvvEEEEvNT_6ParamsE,"aw",@nobits
	.sectionflags	@""
	.align	16
	.zero		1024


//--------------------- .nv.shared.reserved.0     --------------------------
	.section	.nv.shared.reserved.0,"aw",@nobits
	.weak		__nv_reservedSMEM_offset_0_alias
	.size		__nv_reservedSMEM_offset_0_alias, 0, 0
	.other		__nv_reservedSMEM_offset_0_alias,@"STO_CUDA_RESERVED_SHARED STV_DEFAULT"
__nv_reservedSMEM_offset_0_alias:
	.zero		0


//--------------------- .nv.global                --------------------------
	.section	.nv.global,"aw",@nobits
.nv.global:
	.type		_ZN39_INTERNAL_b76e28d4_4_k_cu_855f26be_37554cute1_E,@object
	.size		_ZN39_INTERNAL_b76e28d4_4_k_cu_855f26be_37554cute1_E,(_ZN39_INTERNAL_b76e28d4_4_k_cu_855f26be_37554cuda3std3__45__cpo6cbeginE - _ZN39_INTERNAL_b76e28d4_4_k_cu_855f26be_37554cute1_E)
_ZN39_INTERNAL_b76e28d4_4_k_cu_855f26be_37554cute1_E:
	.zero		1
	.type		_ZN39_INTERNAL_b76e28d4_4_k_cu_855f26be_37554cuda3std3__45__cpo6cbeginE,@object
	.size		_ZN39_INTERNAL_b76e28d4_4_k_cu_855f26be_37554cuda3std3__45__cpo6cbeginE,(_ZN39_INTERNAL_b76e28d4_4_k_cu_855f26be_37554cuda3std3__48in_placeE - _ZN39_INTERNAL_b76e28d4_4_k_cu_855f26be_37554cuda3std3__45__cpo6cbeginE)
_ZN39_INTERNAL_b76e28d4_4_k_cu_855f26be_37554cuda3std3__45__cpo6cbeginE:
	.zero		1
	.type		_ZN39_INTERNAL_b76e28d4_4_k_cu_855f26be_37554cuda3std3__48in_placeE,@object
	.size		_ZN39_INTERNAL_b76e28d4_4_k_cu_855f26be_37554cuda3std3__48in_placeE,(_ZN39_INTERNAL_b76e28d4_4_k_cu_855f26be_37554cuda3std6ranges3__45__cpo9iter_moveE - _ZN39_INTERNAL_b76e28d4_4_k_cu_855f26be_37554cuda3std3__48in_placeE)
_ZN39_INTERNAL_b76e28d4_4_k_cu_855f26be_37554cuda3std3__48in_placeE:
	.zero		1
	.type		_ZN39_INTERNAL_b76e28d4_4_k_cu_855f26be_37554cuda3std6ranges3__45__cpo9iter_moveE,@object
	.size		_ZN39_INTERNAL_b76e28d4_4_k_cu_855f26be_37554cuda3std6ranges3__45__cpo9iter_moveE,(_ZN39_INTERNAL_b76e28d4_4_k_cu_855f26be_37554cuda3std3__45__cpo5beginE - _ZN39_INTERNAL_b76e28d4_4_k_cu_855f26be_37554cuda3std6ranges3__45__cpo9iter_moveE)
_ZN39_INTERNAL_b76e28d4_4_k_cu_855f26be_37554cuda3std6ranges3__45__cpo9iter_moveE:
	.zero		1
	.type		_ZN39_INTERNAL_b76e28d4_4_k_cu_855f26be_37554cuda3std3__45__cpo5beginE,@object
	.size		_ZN39_INTERNAL_b76e28d4_4_k_cu_855f26be_37554cuda3std3__45__cpo5beginE,(_ZN39_INTERNAL_b76e28d4_4_k_cu_855f26be_37554cuda3std3__441_GLOBAL__N__b76e28d4_4_k_cu_855f26be_37556ignoreE - _ZN39_INTERNAL_b76e28d4_4_k_cu_855f26be_37554cuda3std3__45__cpo5beginE)
_ZN39_INTERNAL_b76e28d4_4_k_cu_855f26be_37554cuda3std3__45__cpo5beginE:
	.zero		1
	.type		_ZN39_INTERNAL_b76e28d4_4_k_cu_855f26be_37554cuda3std3__441_GLOBAL__N__b76e28d4_4_k_cu_855f26be_37556ignoreE,@object
	.size		_ZN39_INTERNAL_b76e28d4_4_k_cu_855f26be_37554cuda3std3__441_GLOBAL__N__b76e28d4_4_k_cu_855f26be_37556ignoreE,(_ZN39_INTERNAL_b76e28d4_4_k_cu_855f26be_37554cute7productE - _ZN39_INTERNAL_b76e28d4_4_k_cu_855f26be_37554cuda3std3__441_GLOBAL__N__b76e28d4_4_k_cu_855f26be_37556ignoreE)
_ZN39_INTERNAL_b76e28d4_4_k_cu_855f26be_37554cuda3std3__441_GLOBAL__N__b76e28d4_4_k_cu_855f26be_37556ignoreE:
	.zero		1
	.type		_ZN39_INTERNAL_b76e28d4_4_k_cu_855f26be_37554cute7productE,@object
	.size		_ZN39_INTERNAL_b76e28d4_4_k_cu_855f26be_37554cute7productE,(_ZN39_INTERNAL_b76e28d4_4_k_cu_855f26be_37554cuda3std3__45__cpo3endE - _ZN39_INTERNAL_b76e28d4_4_k_cu_855f26be_37554cute7productE)
_ZN39_INTERNAL_b76e28d4_4_k_cu_855f26be_37554cute7productE:
	.zero		1
	.type		_ZN39_INTERNAL_b76e28d4_4_k_cu_855f26be_37554cuda3std3__45__cpo3endE,@object
	.size		_ZN39_INTERNAL_b76e28d4_4_k_cu_855f26be_37554cuda3std3__45__cpo3endE,(_ZN39_INTERNAL_b76e28d4_4_k_cu_855f26be_37554cuda3std3__419piecewise_constructE - _ZN39_INTERNAL_b76e28d4_4_k_cu_855f26be_37554cuda3std3__45__cpo3endE)
_ZN39_INTERNAL_b76e28d4_4_k_cu_855f26be_37554cuda3std3__45__cpo3endE:
	.zero		1
	.type		_ZN39_INTERNAL_b76e28d4_4_k_cu_855f26be_37554cuda3std3__419piecewise_constructE,@object
	.size		_ZN39_INTERNAL_b76e28d4_4_k_cu_855f26be_37554cuda3std3__419piecewise_constructE,(_ZN39_INTERNAL_b76e28d4_4_k_cu_855f26be_37554cuda3std3__45__cpo4cendE - _ZN39_INTERNAL_b76e28d4_4_k_cu_855f26be_37554cuda3std3__419piecewise_constructE)
_ZN39_INTERNAL_b76e28d4_4_k_cu_855f26be_37554cuda3std3__419piecewise_constructE:
	.zero		1
	.type		_ZN39_INTERNAL_b76e28d4_4_k_cu_855f26be_37554cuda3std3__45__cpo4cendE,@object
	.size		_ZN39_INTERNAL_b76e28d4_4_k_cu_855f26be_37554cuda3std3__45__cpo4cendE,(_ZN39_INTERNAL_b76e28d4_4_k_cu_855f26be_37554cuda3std6ranges3__45__cpo4swapE - _ZN39_INTERNAL_b76e28d4_4_k_cu_855f26be_37554cuda3std3__45__cpo4cendE)
_ZN39_INTERNAL_b76e28d4_4_k_cu_855f26be_37554cuda3std3__45__cpo4cendE:
	.zero		1
	.type		_ZN39_INTERNAL_b76e28d4_4_k_cu_855f26be_37554cuda3std6ranges3__45__cpo4swapE,@object
	.size		_ZN39_INTERNAL_b76e28d4_4_k_cu_855f26be_37554cuda3std6ranges3__45__cpo4swapE,(.L_9 - _ZN39_INTERNAL_b76e28d4_4_k_cu_855f26be_37554cuda3std6ranges3__45__cpo4swapE)
_ZN39_INTERNAL_b76e28d4_4_k_cu_855f26be_37554cuda3std6ranges3__45__cpo4swapE:
	.zero		1
.L_9:


//--------------------- .nv.constant0._ZN7cutlass13device_kernelINS_4gemm6kernel13GemmUniversalIN4cute5tupleIJiiiiEEENS1_10collective13CollectiveMmaINS1_34MainloopSm90TmaGmmaWarpSpecializedILi4ENS5_IJNS4_1CILi2EEENSA_ILi1EEESC_EEENS1_35KernelTmaWarpSpecializedCooperativeEEENS5_IJNSA_ILi256EEENSA_ILi128EEENSA_ILi64EEEEEENS_6half_tENS5_IJlSC_lEEESK_SL_NS4_8TiledMMAINS4_8MMA_AtomIJNS4_4SM904GMMA26MMA_64x128x16_F32F16F16_SSILNSP_5MajorE0ELSR_0ELNSP_7ScaleInE1ELSS_1EEEEEENS4_6LayoutISD_NS5_IJSC_NSA_ILi0EEESW_EEEEENS5_IJNS4_10UnderscoreESZ_SZ_EEEEENS4_13SM90_TMA_LOADENS4_14ComposedLayoutINS4_7SwizzleILi3ELi4ELi3EEENS4_18smem_ptr_flag_bitsILi16EEENSV_INS5_IJNSA_ILi8EEESI_EEENS5_IJSI_SC_EEEEEEEvNS4_8identityENS4_23SM90_TMA_LOAD_MULTICASTES1C_vS1D_EENS_8epilogue10collective18CollectiveEpilogueINS1G_22Sm90TmaWarpSpecializedILi4ELi2ELi16ELb1ELb0EEEJSJ_NS5_IJSH_NSA_ILi32EEEEEESK_SL_SK_SL_NS1G_6fusion15FusionCallbacksIS1K_NS1N_17LinCombPerRowBiasISK_fSK_SK_fLi8ELNS_15FloatRoundStyleE2EEESJ_S1M_JEEES12_NS13_INS14_ILi2ELi4ELi3EEES17_NSV_INS5_IJS18_S1L_EEENS5_IJS1L_SC_EEEEEEENS4_17SM75_U32x4_LDSM_NENS4_14SM90_TMA_STOREES1X_NS4_17SM90_U32x4_STSM_NENS4_9Copy_AtomIJS20_SK_EEEvEEEvvEEEEvNT_6ParamsE --------------------------
	.section	.nv.constant0._ZN7cutlass13device_kernelINS_4gemm6kernel13GemmUniversalIN4cute5tupleIJiiiiEEENS1_10collective13CollectiveMmaINS1_34MainloopSm90TmaGmmaWarpSpecializedILi4ENS5_IJNS4_1CILi2EEENSA_ILi1EEESC_EEENS1_35KernelTmaWarpSpecializedCooperativeEEENS5_IJNSA_ILi256EEENSA_ILi128EEENSA_ILi64EEEEEENS_6half_tENS5_IJlSC_lEEESK_SL_NS4_8TiledMMAINS4_8MMA_AtomIJNS4_4SM904GMMA26MMA_64x128x16_F32F16F16_SSILNSP_5MajorE0ELSR_0ELNSP_7ScaleInE1ELSS_1EEEEEENS4_6LayoutISD_NS5_IJSC_NSA_ILi0EEESW_EEEEENS5_IJNS4_10UnderscoreESZ_SZ_EEEEENS4_13SM90_TMA_LOADENS4_14ComposedLayoutINS4_7SwizzleILi3ELi4ELi3EEENS4_18smem_ptr_flag_bitsILi16EEENSV_INS5_IJNSA_ILi8EEESI_EEENS5_IJSI_SC_EEEEEEEvNS4_8identityENS4_23SM90_TMA_LOAD_MULTICASTES1C_vS1D_EENS_8epilogue10collective18CollectiveEpilogueINS1G_22Sm90TmaWarpSpecializedILi4ELi2ELi16ELb1ELb0EEEJSJ_NS5_IJSH_NSA_ILi32EEEEEESK_SL_SK_SL_NS1G_6fusion15FusionCallbacksIS1K_NS1N_17LinCombPerRowBiasISK_fSK_SK_fLi8ELNS_15FloatRoundStyleE2EEESJ_S1M_JEEES12_NS13_INS14_ILi2ELi4ELi3EEES17_NSV_INS5_IJS18_S1L_EEENS5_IJS1L_SC_EEEEEEENS4_17SM75_U32x4_LDSM_NENS4_14SM90_TMA_STOREES1X_NS4_17SM90_U32x4_STSM_NENS4_9Copy_AtomIJS20_SK_EEEvEEEvvEEEEvNT_6ParamsE,"a",@progbits
	.sectionflags	@""
	.align	4
.nv.constant0._ZN7cutlass13device_kernelINS_4gemm6kernel13GemmUniversalIN4cute5tupleIJiiiiEEENS1_10collective13CollectiveMmaINS1_34MainloopSm90TmaGmmaWarpSpecializedILi4ENS5_IJNS4_1CILi2EEENSA_ILi1EEESC_EEENS1_35KernelTmaWarpSpecializedCooperativeEEENS5_IJNSA_ILi256EEENSA_ILi128EEENSA_ILi64EEEEEENS_6half_tENS5_IJlSC_lEEESK_SL_NS4_8TiledMMAINS4_8MMA_AtomIJNS4_4SM904GMMA26MMA_64x128x16_F32F16F16_SSILNSP_5MajorE0ELSR_0ELNSP_7ScaleInE1ELSS_1EEEEEENS4_6LayoutISD_NS5_IJSC_NSA_ILi0EEESW_EEEEENS5_IJNS4_10UnderscoreESZ_SZ_EEEEENS4_13SM90_TMA_LOADENS4_14ComposedLayoutINS4_7SwizzleILi3ELi4ELi3EEENS4_18smem_ptr_flag_bitsILi16EEENSV_INS5_IJNSA_ILi8EEESI_EEENS5_IJSI_SC_EEEEEEEvNS4_8identityENS4_23SM90_TMA_LOAD_MULTICASTES1C_vS1D_EENS_8epilogue10collective18CollectiveEpilogueINS1G_22Sm90TmaWarpSpecializedILi4ELi2ELi16ELb1ELb0EEEJSJ_NS5_IJSH_NSA_ILi32EEEEEESK_SL_SK_SL_NS1G_6fusion15FusionCallbacksIS1K_NS1N_17LinCombPerRowBiasISK_fSK_SK_fLi8ELNS_15FloatRoundStyleE2EEESJ_S1M_JEEES12_NS13_INS14_ILi2ELi4ELi3EEES17_NSV_INS5_IJS18_S1L_EEENS5_IJS1L_SC_EEEEEEENS4_17SM75_U32x4_LDSM_NENS4_14SM90_TMA_STOREES1X_NS4_17SM90_U32x4_STSM_NENS4_9Copy_AtomIJS20_SK_EEEvEEEvvEEEEvNT_6ParamsE:
	.zero		2432


//--------------------- SYMBOLS --------------------------

	.type		.nv.reservedSmem.offset0,@object
	.size		.nv.reservedSmem.offset0,0x4
	.type		__assertfail,@function
